//
// Generated by NVIDIA NVVM Compiler
//
// Compiler Build ID: CL-36424714
// Cuda compilation tools, release 13.0, V13.0.88
// Based on NVVM 20.0.0
//

.version 9.0
.target sm_100
.address_size 64

	// .globl	_Z6phase1Piii
// _ZZ6phase1PiiiE10share_Dist has been demoted
// _ZZ8phase2_1PiiiE10share_Dist has been demoted
// _ZZ6phase3PiiiE10share_Dist has been demoted

.visible .entry _Z6phase1Piii(
	.param .u64 .ptr .align 1 _Z6phase1Piii_param_0,
	.param .u32 _Z6phase1Piii_param_1,
	.param .u32 _Z6phase1Piii_param_2
)
{
	.reg .b32 	%r<1301>;
	.reg .b64 	%rd<7>;
	// demoted variable
	.shared .align 4 .b8 _ZZ6phase1PiiiE10share_Dist[16384];
	ld.param.u64 	%rd1, [_Z6phase1Piii_param_0];
	ld.param.u32 	%r1, [_Z6phase1Piii_param_1];
	ld.param.u32 	%r2, [_Z6phase1Piii_param_2];
	cvta.to.global.u64 	%rd2, %rd1;
	mov.u32 	%r3, %tid.x;
	mov.u32 	%r4, %tid.y;
	shl.b32 	%r5, %r1, 6;
	add.s32 	%r6, %r5, %r4;
	add.s32 	%r7, %r5, %r3;
	mad.lo.s32 	%r8, %r6, %r2, %r7;
	shl.b32 	%r9, %r2, 5;
	add.s32 	%r10, %r8, %r9;
	mul.wide.s32 	%rd3, %r8, 4;
	add.s64 	%rd4, %rd2, %rd3;
	ld.global.u32 	%r11, [%rd4];
	shl.b32 	%r12, %r4, 8;
	mov.u32 	%r13, _ZZ6phase1PiiiE10share_Dist;
	add.s32 	%r14, %r13, %r12;
	shl.b32 	%r15, %r3, 2;
	add.s32 	%r16, %r14, %r15;
	st.shared.u32 	[%r16], %r11;
	ld.global.u32 	%r17, [%rd4+128];
	st.shared.u32 	[%r16+128], %r17;
	mul.wide.s32 	%rd5, %r10, 4;
	add.s64 	%rd6, %rd2, %rd5;
	ld.global.u32 	%r18, [%rd6];
	st.shared.u32 	[%r16+8192], %r18;
	ld.global.u32 	%r19, [%rd6+128];
	st.shared.u32 	[%r16+8320], %r19;
	bar.sync 	0;
	ld.shared.u32 	%r20, [%r14];
	add.s32 	%r21, %r13, %r15;
	ld.shared.u32 	%r22, [%r21];
	add.s32 	%r23, %r22, %r20;
	ld.shared.u32 	%r24, [%r16];
	min.s32 	%r25, %r23, %r24;
	st.shared.u32 	[%r16], %r25;
	ld.shared.u32 	%r26, [%r14];
	ld.shared.u32 	%r27, [%r21+128];
	add.s32 	%r28, %r27, %r26;
	ld.shared.u32 	%r29, [%r16+128];
	min.s32 	%r30, %r28, %r29;
	st.shared.u32 	[%r16+128], %r30;
	ld.shared.u32 	%r31, [%r14+8192];
	ld.shared.u32 	%r32, [%r21];
	add.s32 	%r33, %r32, %r31;
	ld.shared.u32 	%r34, [%r16+8192];
	min.s32 	%r35, %r33, %r34;
	st.shared.u32 	[%r16+8192], %r35;
	ld.shared.u32 	%r36, [%r14+8192];
	ld.shared.u32 	%r37, [%r21+128];
	add.s32 	%r38, %r37, %r36;
	ld.shared.u32 	%r39, [%r16+8320];
	min.s32 	%r40, %r38, %r39;
	st.shared.u32 	[%r16+8320], %r40;
	bar.sync 	0;
	ld.shared.u32 	%r41, [%r14+4];
	ld.shared.u32 	%r42, [%r21+256];
	add.s32 	%r43, %r42, %r41;
	ld.shared.u32 	%r44, [%r16];
	min.s32 	%r45, %r43, %r44;
	st.shared.u32 	[%r16], %r45;
	ld.shared.u32 	%r46, [%r14+4];
	ld.shared.u32 	%r47, [%r21+384];
	add.s32 	%r48, %r47, %r46;
	ld.shared.u32 	%r49, [%r16+128];
	min.s32 	%r50, %r48, %r49;
	st.shared.u32 	[%r16+128], %r50;
	ld.shared.u32 	%r51, [%r14+8196];
	ld.shared.u32 	%r52, [%r21+256];
	add.s32 	%r53, %r52, %r51;
	ld.shared.u32 	%r54, [%r16+8192];
	min.s32 	%r55, %r53, %r54;
	st.shared.u32 	[%r16+8192], %r55;
	ld.shared.u32 	%r56, [%r14+8196];
	ld.shared.u32 	%r57, [%r21+384];
	add.s32 	%r58, %r57, %r56;
	ld.shared.u32 	%r59, [%r16+8320];
	min.s32 	%r60, %r58, %r59;
	st.shared.u32 	[%r16+8320], %r60;
	bar.sync 	0;
	ld.shared.u32 	%r61, [%r14+8];
	ld.shared.u32 	%r62, [%r21+512];
	add.s32 	%r63, %r62, %r61;
	ld.shared.u32 	%r64, [%r16];
	min.s32 	%r65, %r63, %r64;
	st.shared.u32 	[%r16], %r65;
	ld.shared.u32 	%r66, [%r14+8];
	ld.shared.u32 	%r67, [%r21+640];
	add.s32 	%r68, %r67, %r66;
	ld.shared.u32 	%r69, [%r16+128];
	min.s32 	%r70, %r68, %r69;
	st.shared.u32 	[%r16+128], %r70;
	ld.shared.u32 	%r71, [%r14+8200];
	ld.shared.u32 	%r72, [%r21+512];
	add.s32 	%r73, %r72, %r71;
	ld.shared.u32 	%r74, [%r16+8192];
	min.s32 	%r75, %r73, %r74;
	st.shared.u32 	[%r16+8192], %r75;
	ld.shared.u32 	%r76, [%r14+8200];
	ld.shared.u32 	%r77, [%r21+640];
	add.s32 	%r78, %r77, %r76;
	ld.shared.u32 	%r79, [%r16+8320];
	min.s32 	%r80, %r78, %r79;
	st.shared.u32 	[%r16+8320], %r80;
	bar.sync 	0;
	ld.shared.u32 	%r81, [%r14+12];
	ld.shared.u32 	%r82, [%r21+768];
	add.s32 	%r83, %r82, %r81;
	ld.shared.u32 	%r84, [%r16];
	min.s32 	%r85, %r83, %r84;
	st.shared.u32 	[%r16], %r85;
	ld.shared.u32 	%r86, [%r14+12];
	ld.shared.u32 	%r87, [%r21+896];
	add.s32 	%r88, %r87, %r86;
	ld.shared.u32 	%r89, [%r16+128];
	min.s32 	%r90, %r88, %r89;
	st.shared.u32 	[%r16+128], %r90;
	ld.shared.u32 	%r91, [%r14+8204];
	ld.shared.u32 	%r92, [%r21+768];
	add.s32 	%r93, %r92, %r91;
	ld.shared.u32 	%r94, [%r16+8192];
	min.s32 	%r95, %r93, %r94;
	st.shared.u32 	[%r16+8192], %r95;
	ld.shared.u32 	%r96, [%r14+8204];
	ld.shared.u32 	%r97, [%r21+896];
	add.s32 	%r98, %r97, %r96;
	ld.shared.u32 	%r99, [%r16+8320];
	min.s32 	%r100, %r98, %r99;
	st.shared.u32 	[%r16+8320], %r100;
	bar.sync 	0;
	ld.shared.u32 	%r101, [%r14+16];
	ld.shared.u32 	%r102, [%r21+1024];
	add.s32 	%r103, %r102, %r101;
	ld.shared.u32 	%r104, [%r16];
	min.s32 	%r105, %r103, %r104;
	st.shared.u32 	[%r16], %r105;
	ld.shared.u32 	%r106, [%r14+16];
	ld.shared.u32 	%r107, [%r21+1152];
	add.s32 	%r108, %r107, %r106;
	ld.shared.u32 	%r109, [%r16+128];
	min.s32 	%r110, %r108, %r109;
	st.shared.u32 	[%r16+128], %r110;
	ld.shared.u32 	%r111, [%r14+8208];
	ld.shared.u32 	%r112, [%r21+1024];
	add.s32 	%r113, %r112, %r111;
	ld.shared.u32 	%r114, [%r16+8192];
	min.s32 	%r115, %r113, %r114;
	st.shared.u32 	[%r16+8192], %r115;
	ld.shared.u32 	%r116, [%r14+8208];
	ld.shared.u32 	%r117, [%r21+1152];
	add.s32 	%r118, %r117, %r116;
	ld.shared.u32 	%r119, [%r16+8320];
	min.s32 	%r120, %r118, %r119;
	st.shared.u32 	[%r16+8320], %r120;
	bar.sync 	0;
	ld.shared.u32 	%r121, [%r14+20];
	ld.shared.u32 	%r122, [%r21+1280];
	add.s32 	%r123, %r122, %r121;
	ld.shared.u32 	%r124, [%r16];
	min.s32 	%r125, %r123, %r124;
	st.shared.u32 	[%r16], %r125;
	ld.shared.u32 	%r126, [%r14+20];
	ld.shared.u32 	%r127, [%r21+1408];
	add.s32 	%r128, %r127, %r126;
	ld.shared.u32 	%r129, [%r16+128];
	min.s32 	%r130, %r128, %r129;
	st.shared.u32 	[%r16+128], %r130;
	ld.shared.u32 	%r131, [%r14+8212];
	ld.shared.u32 	%r132, [%r21+1280];
	add.s32 	%r133, %r132, %r131;
	ld.shared.u32 	%r134, [%r16+8192];
	min.s32 	%r135, %r133, %r134;
	st.shared.u32 	[%r16+8192], %r135;
	ld.shared.u32 	%r136, [%r14+8212];
	ld.shared.u32 	%r137, [%r21+1408];
	add.s32 	%r138, %r137, %r136;
	ld.shared.u32 	%r139, [%r16+8320];
	min.s32 	%r140, %r138, %r139;
	st.shared.u32 	[%r16+8320], %r140;
	bar.sync 	0;
	ld.shared.u32 	%r141, [%r14+24];
	ld.shared.u32 	%r142, [%r21+1536];
	add.s32 	%r143, %r142, %r141;
	ld.shared.u32 	%r144, [%r16];
	min.s32 	%r145, %r143, %r144;
	st.shared.u32 	[%r16], %r145;
	ld.shared.u32 	%r146, [%r14+24];
	ld.shared.u32 	%r147, [%r21+1664];
	add.s32 	%r148, %r147, %r146;
	ld.shared.u32 	%r149, [%r16+128];
	min.s32 	%r150, %r148, %r149;
	st.shared.u32 	[%r16+128], %r150;
	ld.shared.u32 	%r151, [%r14+8216];
	ld.shared.u32 	%r152, [%r21+1536];
	add.s32 	%r153, %r152, %r151;
	ld.shared.u32 	%r154, [%r16+8192];
	min.s32 	%r155, %r153, %r154;
	st.shared.u32 	[%r16+8192], %r155;
	ld.shared.u32 	%r156, [%r14+8216];
	ld.shared.u32 	%r157, [%r21+1664];
	add.s32 	%r158, %r157, %r156;
	ld.shared.u32 	%r159, [%r16+8320];
	min.s32 	%r160, %r158, %r159;
	st.shared.u32 	[%r16+8320], %r160;
	bar.sync 	0;
	ld.shared.u32 	%r161, [%r14+28];
	ld.shared.u32 	%r162, [%r21+1792];
	add.s32 	%r163, %r162, %r161;
	ld.shared.u32 	%r164, [%r16];
	min.s32 	%r165, %r163, %r164;
	st.shared.u32 	[%r16], %r165;
	ld.shared.u32 	%r166, [%r14+28];
	ld.shared.u32 	%r167, [%r21+1920];
	add.s32 	%r168, %r167, %r166;
	ld.shared.u32 	%r169, [%r16+128];
	min.s32 	%r170, %r168, %r169;
	st.shared.u32 	[%r16+128], %r170;
	ld.shared.u32 	%r171, [%r14+8220];
	ld.shared.u32 	%r172, [%r21+1792];
	add.s32 	%r173, %r172, %r171;
	ld.shared.u32 	%r174, [%r16+8192];
	min.s32 	%r175, %r173, %r174;
	st.shared.u32 	[%r16+8192], %r175;
	ld.shared.u32 	%r176, [%r14+8220];
	ld.shared.u32 	%r177, [%r21+1920];
	add.s32 	%r178, %r177, %r176;
	ld.shared.u32 	%r179, [%r16+8320];
	min.s32 	%r180, %r178, %r179;
	st.shared.u32 	[%r16+8320], %r180;
	bar.sync 	0;
	ld.shared.u32 	%r181, [%r14+32];
	ld.shared.u32 	%r182, [%r21+2048];
	add.s32 	%r183, %r182, %r181;
	ld.shared.u32 	%r184, [%r16];
	min.s32 	%r185, %r183, %r184;
	st.shared.u32 	[%r16], %r185;
	ld.shared.u32 	%r186, [%r14+32];
	ld.shared.u32 	%r187, [%r21+2176];
	add.s32 	%r188, %r187, %r186;
	ld.shared.u32 	%r189, [%r16+128];
	min.s32 	%r190, %r188, %r189;
	st.shared.u32 	[%r16+128], %r190;
	ld.shared.u32 	%r191, [%r14+8224];
	ld.shared.u32 	%r192, [%r21+2048];
	add.s32 	%r193, %r192, %r191;
	ld.shared.u32 	%r194, [%r16+8192];
	min.s32 	%r195, %r193, %r194;
	st.shared.u32 	[%r16+8192], %r195;
	ld.shared.u32 	%r196, [%r14+8224];
	ld.shared.u32 	%r197, [%r21+2176];
	add.s32 	%r198, %r197, %r196;
	ld.shared.u32 	%r199, [%r16+8320];
	min.s32 	%r200, %r198, %r199;
	st.shared.u32 	[%r16+8320], %r200;
	bar.sync 	0;
	ld.shared.u32 	%r201, [%r14+36];
	ld.shared.u32 	%r202, [%r21+2304];
	add.s32 	%r203, %r202, %r201;
	ld.shared.u32 	%r204, [%r16];
	min.s32 	%r205, %r203, %r204;
	st.shared.u32 	[%r16], %r205;
	ld.shared.u32 	%r206, [%r14+36];
	ld.shared.u32 	%r207, [%r21+2432];
	add.s32 	%r208, %r207, %r206;
	ld.shared.u32 	%r209, [%r16+128];
	min.s32 	%r210, %r208, %r209;
	st.shared.u32 	[%r16+128], %r210;
	ld.shared.u32 	%r211, [%r14+8228];
	ld.shared.u32 	%r212, [%r21+2304];
	add.s32 	%r213, %r212, %r211;
	ld.shared.u32 	%r214, [%r16+8192];
	min.s32 	%r215, %r213, %r214;
	st.shared.u32 	[%r16+8192], %r215;
	ld.shared.u32 	%r216, [%r14+8228];
	ld.shared.u32 	%r217, [%r21+2432];
	add.s32 	%r218, %r217, %r216;
	ld.shared.u32 	%r219, [%r16+8320];
	min.s32 	%r220, %r218, %r219;
	st.shared.u32 	[%r16+8320], %r220;
	bar.sync 	0;
	ld.shared.u32 	%r221, [%r14+40];
	ld.shared.u32 	%r222, [%r21+2560];
	add.s32 	%r223, %r222, %r221;
	ld.shared.u32 	%r224, [%r16];
	min.s32 	%r225, %r223, %r224;
	st.shared.u32 	[%r16], %r225;
	ld.shared.u32 	%r226, [%r14+40];
	ld.shared.u32 	%r227, [%r21+2688];
	add.s32 	%r228, %r227, %r226;
	ld.shared.u32 	%r229, [%r16+128];
	min.s32 	%r230, %r228, %r229;
	st.shared.u32 	[%r16+128], %r230;
	ld.shared.u32 	%r231, [%r14+8232];
	ld.shared.u32 	%r232, [%r21+2560];
	add.s32 	%r233, %r232, %r231;
	ld.shared.u32 	%r234, [%r16+8192];
	min.s32 	%r235, %r233, %r234;
	st.shared.u32 	[%r16+8192], %r235;
	ld.shared.u32 	%r236, [%r14+8232];
	ld.shared.u32 	%r237, [%r21+2688];
	add.s32 	%r238, %r237, %r236;
	ld.shared.u32 	%r239, [%r16+8320];
	min.s32 	%r240, %r238, %r239;
	st.shared.u32 	[%r16+8320], %r240;
	bar.sync 	0;
	ld.shared.u32 	%r241, [%r14+44];
	ld.shared.u32 	%r242, [%r21+2816];
	add.s32 	%r243, %r242, %r241;
	ld.shared.u32 	%r244, [%r16];
	min.s32 	%r245, %r243, %r244;
	st.shared.u32 	[%r16], %r245;
	ld.shared.u32 	%r246, [%r14+44];
	ld.shared.u32 	%r247, [%r21+2944];
	add.s32 	%r248, %r247, %r246;
	ld.shared.u32 	%r249, [%r16+128];
	min.s32 	%r250, %r248, %r249;
	st.shared.u32 	[%r16+128], %r250;
	ld.shared.u32 	%r251, [%r14+8236];
	ld.shared.u32 	%r252, [%r21+2816];
	add.s32 	%r253, %r252, %r251;
	ld.shared.u32 	%r254, [%r16+8192];
	min.s32 	%r255, %r253, %r254;
	st.shared.u32 	[%r16+8192], %r255;
	ld.shared.u32 	%r256, [%r14+8236];
	ld.shared.u32 	%r257, [%r21+2944];
	add.s32 	%r258, %r257, %r256;
	ld.shared.u32 	%r259, [%r16+8320];
	min.s32 	%r260, %r258, %r259;
	st.shared.u32 	[%r16+8320], %r260;
	bar.sync 	0;
	ld.shared.u32 	%r261, [%r14+48];
	ld.shared.u32 	%r262, [%r21+3072];
	add.s32 	%r263, %r262, %r261;
	ld.shared.u32 	%r264, [%r16];
	min.s32 	%r265, %r263, %r264;
	st.shared.u32 	[%r16], %r265;
	ld.shared.u32 	%r266, [%r14+48];
	ld.shared.u32 	%r267, [%r21+3200];
	add.s32 	%r268, %r267, %r266;
	ld.shared.u32 	%r269, [%r16+128];
	min.s32 	%r270, %r268, %r269;
	st.shared.u32 	[%r16+128], %r270;
	ld.shared.u32 	%r271, [%r14+8240];
	ld.shared.u32 	%r272, [%r21+3072];
	add.s32 	%r273, %r272, %r271;
	ld.shared.u32 	%r274, [%r16+8192];
	min.s32 	%r275, %r273, %r274;
	st.shared.u32 	[%r16+8192], %r275;
	ld.shared.u32 	%r276, [%r14+8240];
	ld.shared.u32 	%r277, [%r21+3200];
	add.s32 	%r278, %r277, %r276;
	ld.shared.u32 	%r279, [%r16+8320];
	min.s32 	%r280, %r278, %r279;
	st.shared.u32 	[%r16+8320], %r280;
	bar.sync 	0;
	ld.shared.u32 	%r281, [%r14+52];
	ld.shared.u32 	%r282, [%r21+3328];
	add.s32 	%r283, %r282, %r281;
	ld.shared.u32 	%r284, [%r16];
	min.s32 	%r285, %r283, %r284;
	st.shared.u32 	[%r16], %r285;
	ld.shared.u32 	%r286, [%r14+52];
	ld.shared.u32 	%r287, [%r21+3456];
	add.s32 	%r288, %r287, %r286;
	ld.shared.u32 	%r289, [%r16+128];
	min.s32 	%r290, %r288, %r289;
	st.shared.u32 	[%r16+128], %r290;
	ld.shared.u32 	%r291, [%r14+8244];
	ld.shared.u32 	%r292, [%r21+3328];
	add.s32 	%r293, %r292, %r291;
	ld.shared.u32 	%r294, [%r16+8192];
	min.s32 	%r295, %r293, %r294;
	st.shared.u32 	[%r16+8192], %r295;
	ld.shared.u32 	%r296, [%r14+8244];
	ld.shared.u32 	%r297, [%r21+3456];
	add.s32 	%r298, %r297, %r296;
	ld.shared.u32 	%r299, [%r16+8320];
	min.s32 	%r300, %r298, %r299;
	st.shared.u32 	[%r16+8320], %r300;
	bar.sync 	0;
	ld.shared.u32 	%r301, [%r14+56];
	ld.shared.u32 	%r302, [%r21+3584];
	add.s32 	%r303, %r302, %r301;
	ld.shared.u32 	%r304, [%r16];
	min.s32 	%r305, %r303, %r304;
	st.shared.u32 	[%r16], %r305;
	ld.shared.u32 	%r306, [%r14+56];
	ld.shared.u32 	%r307, [%r21+3712];
	add.s32 	%r308, %r307, %r306;
	ld.shared.u32 	%r309, [%r16+128];
	min.s32 	%r310, %r308, %r309;
	st.shared.u32 	[%r16+128], %r310;
	ld.shared.u32 	%r311, [%r14+8248];
	ld.shared.u32 	%r312, [%r21+3584];
	add.s32 	%r313, %r312, %r311;
	ld.shared.u32 	%r314, [%r16+8192];
	min.s32 	%r315, %r313, %r314;
	st.shared.u32 	[%r16+8192], %r315;
	ld.shared.u32 	%r316, [%r14+8248];
	ld.shared.u32 	%r317, [%r21+3712];
	add.s32 	%r318, %r317, %r316;
	ld.shared.u32 	%r319, [%r16+8320];
	min.s32 	%r320, %r318, %r319;
	st.shared.u32 	[%r16+8320], %r320;
	bar.sync 	0;
	ld.shared.u32 	%r321, [%r14+60];
	ld.shared.u32 	%r322, [%r21+3840];
	add.s32 	%r323, %r322, %r321;
	ld.shared.u32 	%r324, [%r16];
	min.s32 	%r325, %r323, %r324;
	st.shared.u32 	[%r16], %r325;
	ld.shared.u32 	%r326, [%r14+60];
	ld.shared.u32 	%r327, [%r21+3968];
	add.s32 	%r328, %r327, %r326;
	ld.shared.u32 	%r329, [%r16+128];
	min.s32 	%r330, %r328, %r329;
	st.shared.u32 	[%r16+128], %r330;
	ld.shared.u32 	%r331, [%r14+8252];
	ld.shared.u32 	%r332, [%r21+3840];
	add.s32 	%r333, %r332, %r331;
	ld.shared.u32 	%r334, [%r16+8192];
	min.s32 	%r335, %r333, %r334;
	st.shared.u32 	[%r16+8192], %r335;
	ld.shared.u32 	%r336, [%r14+8252];
	ld.shared.u32 	%r337, [%r21+3968];
	add.s32 	%r338, %r337, %r336;
	ld.shared.u32 	%r339, [%r16+8320];
	min.s32 	%r340, %r338, %r339;
	st.shared.u32 	[%r16+8320], %r340;
	bar.sync 	0;
	ld.shared.u32 	%r341, [%r14+64];
	ld.shared.u32 	%r342, [%r21+4096];
	add.s32 	%r343, %r342, %r341;
	ld.shared.u32 	%r344, [%r16];
	min.s32 	%r345, %r343, %r344;
	st.shared.u32 	[%r16], %r345;
	ld.shared.u32 	%r346, [%r14+64];
	ld.shared.u32 	%r347, [%r21+4224];
	add.s32 	%r348, %r347, %r346;
	ld.shared.u32 	%r349, [%r16+128];
	min.s32 	%r350, %r348, %r349;
	st.shared.u32 	[%r16+128], %r350;
	ld.shared.u32 	%r351, [%r14+8256];
	ld.shared.u32 	%r352, [%r21+4096];
	add.s32 	%r353, %r352, %r351;
	ld.shared.u32 	%r354, [%r16+8192];
	min.s32 	%r355, %r353, %r354;
	st.shared.u32 	[%r16+8192], %r355;
	ld.shared.u32 	%r356, [%r14+8256];
	ld.shared.u32 	%r357, [%r21+4224];
	add.s32 	%r358, %r357, %r356;
	ld.shared.u32 	%r359, [%r16+8320];
	min.s32 	%r360, %r358, %r359;
	st.shared.u32 	[%r16+8320], %r360;
	bar.sync 	0;
	ld.shared.u32 	%r361, [%r14+68];
	ld.shared.u32 	%r362, [%r21+4352];
	add.s32 	%r363, %r362, %r361;
	ld.shared.u32 	%r364, [%r16];
	min.s32 	%r365, %r363, %r364;
	st.shared.u32 	[%r16], %r365;
	ld.shared.u32 	%r366, [%r14+68];
	ld.shared.u32 	%r367, [%r21+4480];
	add.s32 	%r368, %r367, %r366;
	ld.shared.u32 	%r369, [%r16+128];
	min.s32 	%r370, %r368, %r369;
	st.shared.u32 	[%r16+128], %r370;
	ld.shared.u32 	%r371, [%r14+8260];
	ld.shared.u32 	%r372, [%r21+4352];
	add.s32 	%r373, %r372, %r371;
	ld.shared.u32 	%r374, [%r16+8192];
	min.s32 	%r375, %r373, %r374;
	st.shared.u32 	[%r16+8192], %r375;
	ld.shared.u32 	%r376, [%r14+8260];
	ld.shared.u32 	%r377, [%r21+4480];
	add.s32 	%r378, %r377, %r376;
	ld.shared.u32 	%r379, [%r16+8320];
	min.s32 	%r380, %r378, %r379;
	st.shared.u32 	[%r16+8320], %r380;
	bar.sync 	0;
	ld.shared.u32 	%r381, [%r14+72];
	ld.shared.u32 	%r382, [%r21+4608];
	add.s32 	%r383, %r382, %r381;
	ld.shared.u32 	%r384, [%r16];
	min.s32 	%r385, %r383, %r384;
	st.shared.u32 	[%r16], %r385;
	ld.shared.u32 	%r386, [%r14+72];
	ld.shared.u32 	%r387, [%r21+4736];
	add.s32 	%r388, %r387, %r386;
	ld.shared.u32 	%r389, [%r16+128];
	min.s32 	%r390, %r388, %r389;
	st.shared.u32 	[%r16+128], %r390;
	ld.shared.u32 	%r391, [%r14+8264];
	ld.shared.u32 	%r392, [%r21+4608];
	add.s32 	%r393, %r392, %r391;
	ld.shared.u32 	%r394, [%r16+8192];
	min.s32 	%r395, %r393, %r394;
	st.shared.u32 	[%r16+8192], %r395;
	ld.shared.u32 	%r396, [%r14+8264];
	ld.shared.u32 	%r397, [%r21+4736];
	add.s32 	%r398, %r397, %r396;
	ld.shared.u32 	%r399, [%r16+8320];
	min.s32 	%r400, %r398, %r399;
	st.shared.u32 	[%r16+8320], %r400;
	bar.sync 	0;
	ld.shared.u32 	%r401, [%r14+76];
	ld.shared.u32 	%r402, [%r21+4864];
	add.s32 	%r403, %r402, %r401;
	ld.shared.u32 	%r404, [%r16];
	min.s32 	%r405, %r403, %r404;
	st.shared.u32 	[%r16], %r405;
	ld.shared.u32 	%r406, [%r14+76];
	ld.shared.u32 	%r407, [%r21+4992];
	add.s32 	%r408, %r407, %r406;
	ld.shared.u32 	%r409, [%r16+128];
	min.s32 	%r410, %r408, %r409;
	st.shared.u32 	[%r16+128], %r410;
	ld.shared.u32 	%r411, [%r14+8268];
	ld.shared.u32 	%r412, [%r21+4864];
	add.s32 	%r413, %r412, %r411;
	ld.shared.u32 	%r414, [%r16+8192];
	min.s32 	%r415, %r413, %r414;
	st.shared.u32 	[%r16+8192], %r415;
	ld.shared.u32 	%r416, [%r14+8268];
	ld.shared.u32 	%r417, [%r21+4992];
	add.s32 	%r418, %r417, %r416;
	ld.shared.u32 	%r419, [%r16+8320];
	min.s32 	%r420, %r418, %r419;
	st.shared.u32 	[%r16+8320], %r420;
	bar.sync 	0;
	ld.shared.u32 	%r421, [%r14+80];
	ld.shared.u32 	%r422, [%r21+5120];
	add.s32 	%r423, %r422, %r421;
	ld.shared.u32 	%r424, [%r16];
	min.s32 	%r425, %r423, %r424;
	st.shared.u32 	[%r16], %r425;
	ld.shared.u32 	%r426, [%r14+80];
	ld.shared.u32 	%r427, [%r21+5248];
	add.s32 	%r428, %r427, %r426;
	ld.shared.u32 	%r429, [%r16+128];
	min.s32 	%r430, %r428, %r429;
	st.shared.u32 	[%r16+128], %r430;
	ld.shared.u32 	%r431, [%r14+8272];
	ld.shared.u32 	%r432, [%r21+5120];
	add.s32 	%r433, %r432, %r431;
	ld.shared.u32 	%r434, [%r16+8192];
	min.s32 	%r435, %r433, %r434;
	st.shared.u32 	[%r16+8192], %r435;
	ld.shared.u32 	%r436, [%r14+8272];
	ld.shared.u32 	%r437, [%r21+5248];
	add.s32 	%r438, %r437, %r436;
	ld.shared.u32 	%r439, [%r16+8320];
	min.s32 	%r440, %r438, %r439;
	st.shared.u32 	[%r16+8320], %r440;
	bar.sync 	0;
	ld.shared.u32 	%r441, [%r14+84];
	ld.shared.u32 	%r442, [%r21+5376];
	add.s32 	%r443, %r442, %r441;
	ld.shared.u32 	%r444, [%r16];
	min.s32 	%r445, %r443, %r444;
	st.shared.u32 	[%r16], %r445;
	ld.shared.u32 	%r446, [%r14+84];
	ld.shared.u32 	%r447, [%r21+5504];
	add.s32 	%r448, %r447, %r446;
	ld.shared.u32 	%r449, [%r16+128];
	min.s32 	%r450, %r448, %r449;
	st.shared.u32 	[%r16+128], %r450;
	ld.shared.u32 	%r451, [%r14+8276];
	ld.shared.u32 	%r452, [%r21+5376];
	add.s32 	%r453, %r452, %r451;
	ld.shared.u32 	%r454, [%r16+8192];
	min.s32 	%r455, %r453, %r454;
	st.shared.u32 	[%r16+8192], %r455;
	ld.shared.u32 	%r456, [%r14+8276];
	ld.shared.u32 	%r457, [%r21+5504];
	add.s32 	%r458, %r457, %r456;
	ld.shared.u32 	%r459, [%r16+8320];
	min.s32 	%r460, %r458, %r459;
	st.shared.u32 	[%r16+8320], %r460;
	bar.sync 	0;
	ld.shared.u32 	%r461, [%r14+88];
	ld.shared.u32 	%r462, [%r21+5632];
	add.s32 	%r463, %r462, %r461;
	ld.shared.u32 	%r464, [%r16];
	min.s32 	%r465, %r463, %r464;
	st.shared.u32 	[%r16], %r465;
	ld.shared.u32 	%r466, [%r14+88];
	ld.shared.u32 	%r467, [%r21+5760];
	add.s32 	%r468, %r467, %r466;
	ld.shared.u32 	%r469, [%r16+128];
	min.s32 	%r470, %r468, %r469;
	st.shared.u32 	[%r16+128], %r470;
	ld.shared.u32 	%r471, [%r14+8280];
	ld.shared.u32 	%r472, [%r21+5632];
	add.s32 	%r473, %r472, %r471;
	ld.shared.u32 	%r474, [%r16+8192];
	min.s32 	%r475, %r473, %r474;
	st.shared.u32 	[%r16+8192], %r475;
	ld.shared.u32 	%r476, [%r14+8280];
	ld.shared.u32 	%r477, [%r21+5760];
	add.s32 	%r478, %r477, %r476;
	ld.shared.u32 	%r479, [%r16+8320];
	min.s32 	%r480, %r478, %r479;
	st.shared.u32 	[%r16+8320], %r480;
	bar.sync 	0;
	ld.shared.u32 	%r481, [%r14+92];
	ld.shared.u32 	%r482, [%r21+5888];
	add.s32 	%r483, %r482, %r481;
	ld.shared.u32 	%r484, [%r16];
	min.s32 	%r485, %r483, %r484;
	st.shared.u32 	[%r16], %r485;
	ld.shared.u32 	%r486, [%r14+92];
	ld.shared.u32 	%r487, [%r21+6016];
	add.s32 	%r488, %r487, %r486;
	ld.shared.u32 	%r489, [%r16+128];
	min.s32 	%r490, %r488, %r489;
	st.shared.u32 	[%r16+128], %r490;
	ld.shared.u32 	%r491, [%r14+8284];
	ld.shared.u32 	%r492, [%r21+5888];
	add.s32 	%r493, %r492, %r491;
	ld.shared.u32 	%r494, [%r16+8192];
	min.s32 	%r495, %r493, %r494;
	st.shared.u32 	[%r16+8192], %r495;
	ld.shared.u32 	%r496, [%r14+8284];
	ld.shared.u32 	%r497, [%r21+6016];
	add.s32 	%r498, %r497, %r496;
	ld.shared.u32 	%r499, [%r16+8320];
	min.s32 	%r500, %r498, %r499;
	st.shared.u32 	[%r16+8320], %r500;
	bar.sync 	0;
	ld.shared.u32 	%r501, [%r14+96];
	ld.shared.u32 	%r502, [%r21+6144];
	add.s32 	%r503, %r502, %r501;
	ld.shared.u32 	%r504, [%r16];
	min.s32 	%r505, %r503, %r504;
	st.shared.u32 	[%r16], %r505;
	ld.shared.u32 	%r506, [%r14+96];
	ld.shared.u32 	%r507, [%r21+6272];
	add.s32 	%r508, %r507, %r506;
	ld.shared.u32 	%r509, [%r16+128];
	min.s32 	%r510, %r508, %r509;
	st.shared.u32 	[%r16+128], %r510;
	ld.shared.u32 	%r511, [%r14+8288];
	ld.shared.u32 	%r512, [%r21+6144];
	add.s32 	%r513, %r512, %r511;
	ld.shared.u32 	%r514, [%r16+8192];
	min.s32 	%r515, %r513, %r514;
	st.shared.u32 	[%r16+8192], %r515;
	ld.shared.u32 	%r516, [%r14+8288];
	ld.shared.u32 	%r517, [%r21+6272];
	add.s32 	%r518, %r517, %r516;
	ld.shared.u32 	%r519, [%r16+8320];
	min.s32 	%r520, %r518, %r519;
	st.shared.u32 	[%r16+8320], %r520;
	bar.sync 	0;
	ld.shared.u32 	%r521, [%r14+100];
	ld.shared.u32 	%r522, [%r21+6400];
	add.s32 	%r523, %r522, %r521;
	ld.shared.u32 	%r524, [%r16];
	min.s32 	%r525, %r523, %r524;
	st.shared.u32 	[%r16], %r525;
	ld.shared.u32 	%r526, [%r14+100];
	ld.shared.u32 	%r527, [%r21+6528];
	add.s32 	%r528, %r527, %r526;
	ld.shared.u32 	%r529, [%r16+128];
	min.s32 	%r530, %r528, %r529;
	st.shared.u32 	[%r16+128], %r530;
	ld.shared.u32 	%r531, [%r14+8292];
	ld.shared.u32 	%r532, [%r21+6400];
	add.s32 	%r533, %r532, %r531;
	ld.shared.u32 	%r534, [%r16+8192];
	min.s32 	%r535, %r533, %r534;
	st.shared.u32 	[%r16+8192], %r535;
	ld.shared.u32 	%r536, [%r14+8292];
	ld.shared.u32 	%r537, [%r21+6528];
	add.s32 	%r538, %r537, %r536;
	ld.shared.u32 	%r539, [%r16+8320];
	min.s32 	%r540, %r538, %r539;
	st.shared.u32 	[%r16+8320], %r540;
	bar.sync 	0;
	ld.shared.u32 	%r541, [%r14+104];
	ld.shared.u32 	%r542, [%r21+6656];
	add.s32 	%r543, %r542, %r541;
	ld.shared.u32 	%r544, [%r16];
	min.s32 	%r545, %r543, %r544;
	st.shared.u32 	[%r16], %r545;
	ld.shared.u32 	%r546, [%r14+104];
	ld.shared.u32 	%r547, [%r21+6784];
	add.s32 	%r548, %r547, %r546;
	ld.shared.u32 	%r549, [%r16+128];
	min.s32 	%r550, %r548, %r549;
	st.shared.u32 	[%r16+128], %r550;
	ld.shared.u32 	%r551, [%r14+8296];
	ld.shared.u32 	%r552, [%r21+6656];
	add.s32 	%r553, %r552, %r551;
	ld.shared.u32 	%r554, [%r16+8192];
	min.s32 	%r555, %r553, %r554;
	st.shared.u32 	[%r16+8192], %r555;
	ld.shared.u32 	%r556, [%r14+8296];
	ld.shared.u32 	%r557, [%r21+6784];
	add.s32 	%r558, %r557, %r556;
	ld.shared.u32 	%r559, [%r16+8320];
	min.s32 	%r560, %r558, %r559;
	st.shared.u32 	[%r16+8320], %r560;
	bar.sync 	0;
	ld.shared.u32 	%r561, [%r14+108];
	ld.shared.u32 	%r562, [%r21+6912];
	add.s32 	%r563, %r562, %r561;
	ld.shared.u32 	%r564, [%r16];
	min.s32 	%r565, %r563, %r564;
	st.shared.u32 	[%r16], %r565;
	ld.shared.u32 	%r566, [%r14+108];
	ld.shared.u32 	%r567, [%r21+7040];
	add.s32 	%r568, %r567, %r566;
	ld.shared.u32 	%r569, [%r16+128];
	min.s32 	%r570, %r568, %r569;
	st.shared.u32 	[%r16+128], %r570;
	ld.shared.u32 	%r571, [%r14+8300];
	ld.shared.u32 	%r572, [%r21+6912];
	add.s32 	%r573, %r572, %r571;
	ld.shared.u32 	%r574, [%r16+8192];
	min.s32 	%r575, %r573, %r574;
	st.shared.u32 	[%r16+8192], %r575;
	ld.shared.u32 	%r576, [%r14+8300];
	ld.shared.u32 	%r577, [%r21+7040];
	add.s32 	%r578, %r577, %r576;
	ld.shared.u32 	%r579, [%r16+8320];
	min.s32 	%r580, %r578, %r579;
	st.shared.u32 	[%r16+8320], %r580;
	bar.sync 	0;
	ld.shared.u32 	%r581, [%r14+112];
	ld.shared.u32 	%r582, [%r21+7168];
	add.s32 	%r583, %r582, %r581;
	ld.shared.u32 	%r584, [%r16];
	min.s32 	%r585, %r583, %r584;
	st.shared.u32 	[%r16], %r585;
	ld.shared.u32 	%r586, [%r14+112];
	ld.shared.u32 	%r587, [%r21+7296];
	add.s32 	%r588, %r587, %r586;
	ld.shared.u32 	%r589, [%r16+128];
	min.s32 	%r590, %r588, %r589;
	st.shared.u32 	[%r16+128], %r590;
	ld.shared.u32 	%r591, [%r14+8304];
	ld.shared.u32 	%r592, [%r21+7168];
	add.s32 	%r593, %r592, %r591;
	ld.shared.u32 	%r594, [%r16+8192];
	min.s32 	%r595, %r593, %r594;
	st.shared.u32 	[%r16+8192], %r595;
	ld.shared.u32 	%r596, [%r14+8304];
	ld.shared.u32 	%r597, [%r21+7296];
	add.s32 	%r598, %r597, %r596;
	ld.shared.u32 	%r599, [%r16+8320];
	min.s32 	%r600, %r598, %r599;
	st.shared.u32 	[%r16+8320], %r600;
	bar.sync 	0;
	ld.shared.u32 	%r601, [%r14+116];
	ld.shared.u32 	%r602, [%r21+7424];
	add.s32 	%r603, %r602, %r601;
	ld.shared.u32 	%r604, [%r16];
	min.s32 	%r605, %r603, %r604;
	st.shared.u32 	[%r16], %r605;
	ld.shared.u32 	%r606, [%r14+116];
	ld.shared.u32 	%r607, [%r21+7552];
	add.s32 	%r608, %r607, %r606;
	ld.shared.u32 	%r609, [%r16+128];
	min.s32 	%r610, %r608, %r609;
	st.shared.u32 	[%r16+128], %r610;
	ld.shared.u32 	%r611, [%r14+8308];
	ld.shared.u32 	%r612, [%r21+7424];
	add.s32 	%r613, %r612, %r611;
	ld.shared.u32 	%r614, [%r16+8192];
	min.s32 	%r615, %r613, %r614;
	st.shared.u32 	[%r16+8192], %r615;
	ld.shared.u32 	%r616, [%r14+8308];
	ld.shared.u32 	%r617, [%r21+7552];
	add.s32 	%r618, %r617, %r616;
	ld.shared.u32 	%r619, [%r16+8320];
	min.s32 	%r620, %r618, %r619;
	st.shared.u32 	[%r16+8320], %r620;
	bar.sync 	0;
	ld.shared.u32 	%r621, [%r14+120];
	ld.shared.u32 	%r622, [%r21+7680];
	add.s32 	%r623, %r622, %r621;
	ld.shared.u32 	%r624, [%r16];
	min.s32 	%r625, %r623, %r624;
	st.shared.u32 	[%r16], %r625;
	ld.shared.u32 	%r626, [%r14+120];
	ld.shared.u32 	%r627, [%r21+7808];
	add.s32 	%r628, %r627, %r626;
	ld.shared.u32 	%r629, [%r16+128];
	min.s32 	%r630, %r628, %r629;
	st.shared.u32 	[%r16+128], %r630;
	ld.shared.u32 	%r631, [%r14+8312];
	ld.shared.u32 	%r632, [%r21+7680];
	add.s32 	%r633, %r632, %r631;
	ld.shared.u32 	%r634, [%r16+8192];
	min.s32 	%r635, %r633, %r634;
	st.shared.u32 	[%r16+8192], %r635;
	ld.shared.u32 	%r636, [%r14+8312];
	ld.shared.u32 	%r637, [%r21+7808];
	add.s32 	%r638, %r637, %r636;
	ld.shared.u32 	%r639, [%r16+8320];
	min.s32 	%r640, %r638, %r639;
	st.shared.u32 	[%r16+8320], %r640;
	bar.sync 	0;
	ld.shared.u32 	%r641, [%r14+124];
	ld.shared.u32 	%r642, [%r21+7936];
	add.s32 	%r643, %r642, %r641;
	ld.shared.u32 	%r644, [%r16];
	min.s32 	%r645, %r643, %r644;
	st.shared.u32 	[%r16], %r645;
	ld.shared.u32 	%r646, [%r14+124];
	ld.shared.u32 	%r647, [%r21+8064];
	add.s32 	%r648, %r647, %r646;
	ld.shared.u32 	%r649, [%r16+128];
	min.s32 	%r650, %r648, %r649;
	st.shared.u32 	[%r16+128], %r650;
	ld.shared.u32 	%r651, [%r14+8316];
	ld.shared.u32 	%r652, [%r21+7936];
	add.s32 	%r653, %r652, %r651;
	ld.shared.u32 	%r654, [%r16+8192];
	min.s32 	%r655, %r653, %r654;
	st.shared.u32 	[%r16+8192], %r655;
	ld.shared.u32 	%r656, [%r14+8316];
	ld.shared.u32 	%r657, [%r21+8064];
	add.s32 	%r658, %r657, %r656;
	ld.shared.u32 	%r659, [%r16+8320];
	min.s32 	%r660, %r658, %r659;
	st.shared.u32 	[%r16+8320], %r660;
	bar.sync 	0;
	ld.shared.u32 	%r661, [%r14+128];
	ld.shared.u32 	%r662, [%r21+8192];
	add.s32 	%r663, %r662, %r661;
	ld.shared.u32 	%r664, [%r16];
	min.s32 	%r665, %r663, %r664;
	st.shared.u32 	[%r16], %r665;
	ld.shared.u32 	%r666, [%r14+128];
	ld.shared.u32 	%r667, [%r21+8320];
	add.s32 	%r668, %r667, %r666;
	ld.shared.u32 	%r669, [%r16+128];
	min.s32 	%r670, %r668, %r669;
	st.shared.u32 	[%r16+128], %r670;
	ld.shared.u32 	%r671, [%r14+8320];
	ld.shared.u32 	%r672, [%r21+8192];
	add.s32 	%r673, %r672, %r671;
	ld.shared.u32 	%r674, [%r16+8192];
	min.s32 	%r675, %r673, %r674;
	st.shared.u32 	[%r16+8192], %r675;
	ld.shared.u32 	%r676, [%r14+8320];
	ld.shared.u32 	%r677, [%r21+8320];
	add.s32 	%r678, %r677, %r676;
	ld.shared.u32 	%r679, [%r16+8320];
	min.s32 	%r680, %r678, %r679;
	st.shared.u32 	[%r16+8320], %r680;
	bar.sync 	0;
	ld.shared.u32 	%r681, [%r14+132];
	ld.shared.u32 	%r682, [%r21+8448];
	add.s32 	%r683, %r682, %r681;
	ld.shared.u32 	%r684, [%r16];
	min.s32 	%r685, %r683, %r684;
	st.shared.u32 	[%r16], %r685;
	ld.shared.u32 	%r686, [%r14+132];
	ld.shared.u32 	%r687, [%r21+8576];
	add.s32 	%r688, %r687, %r686;
	ld.shared.u32 	%r689, [%r16+128];
	min.s32 	%r690, %r688, %r689;
	st.shared.u32 	[%r16+128], %r690;
	ld.shared.u32 	%r691, [%r14+8324];
	ld.shared.u32 	%r692, [%r21+8448];
	add.s32 	%r693, %r692, %r691;
	ld.shared.u32 	%r694, [%r16+8192];
	min.s32 	%r695, %r693, %r694;
	st.shared.u32 	[%r16+8192], %r695;
	ld.shared.u32 	%r696, [%r14+8324];
	ld.shared.u32 	%r697, [%r21+8576];
	add.s32 	%r698, %r697, %r696;
	ld.shared.u32 	%r699, [%r16+8320];
	min.s32 	%r700, %r698, %r699;
	st.shared.u32 	[%r16+8320], %r700;
	bar.sync 	0;
	ld.shared.u32 	%r701, [%r14+136];
	ld.shared.u32 	%r702, [%r21+8704];
	add.s32 	%r703, %r702, %r701;
	ld.shared.u32 	%r704, [%r16];
	min.s32 	%r705, %r703, %r704;
	st.shared.u32 	[%r16], %r705;
	ld.shared.u32 	%r706, [%r14+136];
	ld.shared.u32 	%r707, [%r21+8832];
	add.s32 	%r708, %r707, %r706;
	ld.shared.u32 	%r709, [%r16+128];
	min.s32 	%r710, %r708, %r709;
	st.shared.u32 	[%r16+128], %r710;
	ld.shared.u32 	%r711, [%r14+8328];
	ld.shared.u32 	%r712, [%r21+8704];
	add.s32 	%r713, %r712, %r711;
	ld.shared.u32 	%r714, [%r16+8192];
	min.s32 	%r715, %r713, %r714;
	st.shared.u32 	[%r16+8192], %r715;
	ld.shared.u32 	%r716, [%r14+8328];
	ld.shared.u32 	%r717, [%r21+8832];
	add.s32 	%r718, %r717, %r716;
	ld.shared.u32 	%r719, [%r16+8320];
	min.s32 	%r720, %r718, %r719;
	st.shared.u32 	[%r16+8320], %r720;
	bar.sync 	0;
	ld.shared.u32 	%r721, [%r14+140];
	ld.shared.u32 	%r722, [%r21+8960];
	add.s32 	%r723, %r722, %r721;
	ld.shared.u32 	%r724, [%r16];
	min.s32 	%r725, %r723, %r724;
	st.shared.u32 	[%r16], %r725;
	ld.shared.u32 	%r726, [%r14+140];
	ld.shared.u32 	%r727, [%r21+9088];
	add.s32 	%r728, %r727, %r726;
	ld.shared.u32 	%r729, [%r16+128];
	min.s32 	%r730, %r728, %r729;
	st.shared.u32 	[%r16+128], %r730;
	ld.shared.u32 	%r731, [%r14+8332];
	ld.shared.u32 	%r732, [%r21+8960];
	add.s32 	%r733, %r732, %r731;
	ld.shared.u32 	%r734, [%r16+8192];
	min.s32 	%r735, %r733, %r734;
	st.shared.u32 	[%r16+8192], %r735;
	ld.shared.u32 	%r736, [%r14+8332];
	ld.shared.u32 	%r737, [%r21+9088];
	add.s32 	%r738, %r737, %r736;
	ld.shared.u32 	%r739, [%r16+8320];
	min.s32 	%r740, %r738, %r739;
	st.shared.u32 	[%r16+8320], %r740;
	bar.sync 	0;
	ld.shared.u32 	%r741, [%r14+144];
	ld.shared.u32 	%r742, [%r21+9216];
	add.s32 	%r743, %r742, %r741;
	ld.shared.u32 	%r744, [%r16];
	min.s32 	%r745, %r743, %r744;
	st.shared.u32 	[%r16], %r745;
	ld.shared.u32 	%r746, [%r14+144];
	ld.shared.u32 	%r747, [%r21+9344];
	add.s32 	%r748, %r747, %r746;
	ld.shared.u32 	%r749, [%r16+128];
	min.s32 	%r750, %r748, %r749;
	st.shared.u32 	[%r16+128], %r750;
	ld.shared.u32 	%r751, [%r14+8336];
	ld.shared.u32 	%r752, [%r21+9216];
	add.s32 	%r753, %r752, %r751;
	ld.shared.u32 	%r754, [%r16+8192];
	min.s32 	%r755, %r753, %r754;
	st.shared.u32 	[%r16+8192], %r755;
	ld.shared.u32 	%r756, [%r14+8336];
	ld.shared.u32 	%r757, [%r21+9344];
	add.s32 	%r758, %r757, %r756;
	ld.shared.u32 	%r759, [%r16+8320];
	min.s32 	%r760, %r758, %r759;
	st.shared.u32 	[%r16+8320], %r760;
	bar.sync 	0;
	ld.shared.u32 	%r761, [%r14+148];
	ld.shared.u32 	%r762, [%r21+9472];
	add.s32 	%r763, %r762, %r761;
	ld.shared.u32 	%r764, [%r16];
	min.s32 	%r765, %r763, %r764;
	st.shared.u32 	[%r16], %r765;
	ld.shared.u32 	%r766, [%r14+148];
	ld.shared.u32 	%r767, [%r21+9600];
	add.s32 	%r768, %r767, %r766;
	ld.shared.u32 	%r769, [%r16+128];
	min.s32 	%r770, %r768, %r769;
	st.shared.u32 	[%r16+128], %r770;
	ld.shared.u32 	%r771, [%r14+8340];
	ld.shared.u32 	%r772, [%r21+9472];
	add.s32 	%r773, %r772, %r771;
	ld.shared.u32 	%r774, [%r16+8192];
	min.s32 	%r775, %r773, %r774;
	st.shared.u32 	[%r16+8192], %r775;
	ld.shared.u32 	%r776, [%r14+8340];
	ld.shared.u32 	%r777, [%r21+9600];
	add.s32 	%r778, %r777, %r776;
	ld.shared.u32 	%r779, [%r16+8320];
	min.s32 	%r780, %r778, %r779;
	st.shared.u32 	[%r16+8320], %r780;
	bar.sync 	0;
	ld.shared.u32 	%r781, [%r14+152];
	ld.shared.u32 	%r782, [%r21+9728];
	add.s32 	%r783, %r782, %r781;
	ld.shared.u32 	%r784, [%r16];
	min.s32 	%r785, %r783, %r784;
	st.shared.u32 	[%r16], %r785;
	ld.shared.u32 	%r786, [%r14+152];
	ld.shared.u32 	%r787, [%r21+9856];
	add.s32 	%r788, %r787, %r786;
	ld.shared.u32 	%r789, [%r16+128];
	min.s32 	%r790, %r788, %r789;
	st.shared.u32 	[%r16+128], %r790;
	ld.shared.u32 	%r791, [%r14+8344];
	ld.shared.u32 	%r792, [%r21+9728];
	add.s32 	%r793, %r792, %r791;
	ld.shared.u32 	%r794, [%r16+8192];
	min.s32 	%r795, %r793, %r794;
	st.shared.u32 	[%r16+8192], %r795;
	ld.shared.u32 	%r796, [%r14+8344];
	ld.shared.u32 	%r797, [%r21+9856];
	add.s32 	%r798, %r797, %r796;
	ld.shared.u32 	%r799, [%r16+8320];
	min.s32 	%r800, %r798, %r799;
	st.shared.u32 	[%r16+8320], %r800;
	bar.sync 	0;
	ld.shared.u32 	%r801, [%r14+156];
	ld.shared.u32 	%r802, [%r21+9984];
	add.s32 	%r803, %r802, %r801;
	ld.shared.u32 	%r804, [%r16];
	min.s32 	%r805, %r803, %r804;
	st.shared.u32 	[%r16], %r805;
	ld.shared.u32 	%r806, [%r14+156];
	ld.shared.u32 	%r807, [%r21+10112];
	add.s32 	%r808, %r807, %r806;
	ld.shared.u32 	%r809, [%r16+128];
	min.s32 	%r810, %r808, %r809;
	st.shared.u32 	[%r16+128], %r810;
	ld.shared.u32 	%r811, [%r14+8348];
	ld.shared.u32 	%r812, [%r21+9984];
	add.s32 	%r813, %r812, %r811;
	ld.shared.u32 	%r814, [%r16+8192];
	min.s32 	%r815, %r813, %r814;
	st.shared.u32 	[%r16+8192], %r815;
	ld.shared.u32 	%r816, [%r14+8348];
	ld.shared.u32 	%r817, [%r21+10112];
	add.s32 	%r818, %r817, %r816;
	ld.shared.u32 	%r819, [%r16+8320];
	min.s32 	%r820, %r818, %r819;
	st.shared.u32 	[%r16+8320], %r820;
	bar.sync 	0;
	ld.shared.u32 	%r821, [%r14+160];
	ld.shared.u32 	%r822, [%r21+10240];
	add.s32 	%r823, %r822, %r821;
	ld.shared.u32 	%r824, [%r16];
	min.s32 	%r825, %r823, %r824;
	st.shared.u32 	[%r16], %r825;
	ld.shared.u32 	%r826, [%r14+160];
	ld.shared.u32 	%r827, [%r21+10368];
	add.s32 	%r828, %r827, %r826;
	ld.shared.u32 	%r829, [%r16+128];
	min.s32 	%r830, %r828, %r829;
	st.shared.u32 	[%r16+128], %r830;
	ld.shared.u32 	%r831, [%r14+8352];
	ld.shared.u32 	%r832, [%r21+10240];
	add.s32 	%r833, %r832, %r831;
	ld.shared.u32 	%r834, [%r16+8192];
	min.s32 	%r835, %r833, %r834;
	st.shared.u32 	[%r16+8192], %r835;
	ld.shared.u32 	%r836, [%r14+8352];
	ld.shared.u32 	%r837, [%r21+10368];
	add.s32 	%r838, %r837, %r836;
	ld.shared.u32 	%r839, [%r16+8320];
	min.s32 	%r840, %r838, %r839;
	st.shared.u32 	[%r16+8320], %r840;
	bar.sync 	0;
	ld.shared.u32 	%r841, [%r14+164];
	ld.shared.u32 	%r842, [%r21+10496];
	add.s32 	%r843, %r842, %r841;
	ld.shared.u32 	%r844, [%r16];
	min.s32 	%r845, %r843, %r844;
	st.shared.u32 	[%r16], %r845;
	ld.shared.u32 	%r846, [%r14+164];
	ld.shared.u32 	%r847, [%r21+10624];
	add.s32 	%r848, %r847, %r846;
	ld.shared.u32 	%r849, [%r16+128];
	min.s32 	%r850, %r848, %r849;
	st.shared.u32 	[%r16+128], %r850;
	ld.shared.u32 	%r851, [%r14+8356];
	ld.shared.u32 	%r852, [%r21+10496];
	add.s32 	%r853, %r852, %r851;
	ld.shared.u32 	%r854, [%r16+8192];
	min.s32 	%r855, %r853, %r854;
	st.shared.u32 	[%r16+8192], %r855;
	ld.shared.u32 	%r856, [%r14+8356];
	ld.shared.u32 	%r857, [%r21+10624];
	add.s32 	%r858, %r857, %r856;
	ld.shared.u32 	%r859, [%r16+8320];
	min.s32 	%r860, %r858, %r859;
	st.shared.u32 	[%r16+8320], %r860;
	bar.sync 	0;
	ld.shared.u32 	%r861, [%r14+168];
	ld.shared.u32 	%r862, [%r21+10752];
	add.s32 	%r863, %r862, %r861;
	ld.shared.u32 	%r864, [%r16];
	min.s32 	%r865, %r863, %r864;
	st.shared.u32 	[%r16], %r865;
	ld.shared.u32 	%r866, [%r14+168];
	ld.shared.u32 	%r867, [%r21+10880];
	add.s32 	%r868, %r867, %r866;
	ld.shared.u32 	%r869, [%r16+128];
	min.s32 	%r870, %r868, %r869;
	st.shared.u32 	[%r16+128], %r870;
	ld.shared.u32 	%r871, [%r14+8360];
	ld.shared.u32 	%r872, [%r21+10752];
	add.s32 	%r873, %r872, %r871;
	ld.shared.u32 	%r874, [%r16+8192];
	min.s32 	%r875, %r873, %r874;
	st.shared.u32 	[%r16+8192], %r875;
	ld.shared.u32 	%r876, [%r14+8360];
	ld.shared.u32 	%r877, [%r21+10880];
	add.s32 	%r878, %r877, %r876;
	ld.shared.u32 	%r879, [%r16+8320];
	min.s32 	%r880, %r878, %r879;
	st.shared.u32 	[%r16+8320], %r880;
	bar.sync 	0;
	ld.shared.u32 	%r881, [%r14+172];
	ld.shared.u32 	%r882, [%r21+11008];
	add.s32 	%r883, %r882, %r881;
	ld.shared.u32 	%r884, [%r16];
	min.s32 	%r885, %r883, %r884;
	st.shared.u32 	[%r16], %r885;
	ld.shared.u32 	%r886, [%r14+172];
	ld.shared.u32 	%r887, [%r21+11136];
	add.s32 	%r888, %r887, %r886;
	ld.shared.u32 	%r889, [%r16+128];
	min.s32 	%r890, %r888, %r889;
	st.shared.u32 	[%r16+128], %r890;
	ld.shared.u32 	%r891, [%r14+8364];
	ld.shared.u32 	%r892, [%r21+11008];
	add.s32 	%r893, %r892, %r891;
	ld.shared.u32 	%r894, [%r16+8192];
	min.s32 	%r895, %r893, %r894;
	st.shared.u32 	[%r16+8192], %r895;
	ld.shared.u32 	%r896, [%r14+8364];
	ld.shared.u32 	%r897, [%r21+11136];
	add.s32 	%r898, %r897, %r896;
	ld.shared.u32 	%r899, [%r16+8320];
	min.s32 	%r900, %r898, %r899;
	st.shared.u32 	[%r16+8320], %r900;
	bar.sync 	0;
	ld.shared.u32 	%r901, [%r14+176];
	ld.shared.u32 	%r902, [%r21+11264];
	add.s32 	%r903, %r902, %r901;
	ld.shared.u32 	%r904, [%r16];
	min.s32 	%r905, %r903, %r904;
	st.shared.u32 	[%r16], %r905;
	ld.shared.u32 	%r906, [%r14+176];
	ld.shared.u32 	%r907, [%r21+11392];
	add.s32 	%r908, %r907, %r906;
	ld.shared.u32 	%r909, [%r16+128];
	min.s32 	%r910, %r908, %r909;
	st.shared.u32 	[%r16+128], %r910;
	ld.shared.u32 	%r911, [%r14+8368];
	ld.shared.u32 	%r912, [%r21+11264];
	add.s32 	%r913, %r912, %r911;
	ld.shared.u32 	%r914, [%r16+8192];
	min.s32 	%r915, %r913, %r914;
	st.shared.u32 	[%r16+8192], %r915;
	ld.shared.u32 	%r916, [%r14+8368];
	ld.shared.u32 	%r917, [%r21+11392];
	add.s32 	%r918, %r917, %r916;
	ld.shared.u32 	%r919, [%r16+8320];
	min.s32 	%r920, %r918, %r919;
	st.shared.u32 	[%r16+8320], %r920;
	bar.sync 	0;
	ld.shared.u32 	%r921, [%r14+180];
	ld.shared.u32 	%r922, [%r21+11520];
	add.s32 	%r923, %r922, %r921;
	ld.shared.u32 	%r924, [%r16];
	min.s32 	%r925, %r923, %r924;
	st.shared.u32 	[%r16], %r925;
	ld.shared.u32 	%r926, [%r14+180];
	ld.shared.u32 	%r927, [%r21+11648];
	add.s32 	%r928, %r927, %r926;
	ld.shared.u32 	%r929, [%r16+128];
	min.s32 	%r930, %r928, %r929;
	st.shared.u32 	[%r16+128], %r930;
	ld.shared.u32 	%r931, [%r14+8372];
	ld.shared.u32 	%r932, [%r21+11520];
	add.s32 	%r933, %r932, %r931;
	ld.shared.u32 	%r934, [%r16+8192];
	min.s32 	%r935, %r933, %r934;
	st.shared.u32 	[%r16+8192], %r935;
	ld.shared.u32 	%r936, [%r14+8372];
	ld.shared.u32 	%r937, [%r21+11648];
	add.s32 	%r938, %r937, %r936;
	ld.shared.u32 	%r939, [%r16+8320];
	min.s32 	%r940, %r938, %r939;
	st.shared.u32 	[%r16+8320], %r940;
	bar.sync 	0;
	ld.shared.u32 	%r941, [%r14+184];
	ld.shared.u32 	%r942, [%r21+11776];
	add.s32 	%r943, %r942, %r941;
	ld.shared.u32 	%r944, [%r16];
	min.s32 	%r945, %r943, %r944;
	st.shared.u32 	[%r16], %r945;
	ld.shared.u32 	%r946, [%r14+184];
	ld.shared.u32 	%r947, [%r21+11904];
	add.s32 	%r948, %r947, %r946;
	ld.shared.u32 	%r949, [%r16+128];
	min.s32 	%r950, %r948, %r949;
	st.shared.u32 	[%r16+128], %r950;
	ld.shared.u32 	%r951, [%r14+8376];
	ld.shared.u32 	%r952, [%r21+11776];
	add.s32 	%r953, %r952, %r951;
	ld.shared.u32 	%r954, [%r16+8192];
	min.s32 	%r955, %r953, %r954;
	st.shared.u32 	[%r16+8192], %r955;
	ld.shared.u32 	%r956, [%r14+8376];
	ld.shared.u32 	%r957, [%r21+11904];
	add.s32 	%r958, %r957, %r956;
	ld.shared.u32 	%r959, [%r16+8320];
	min.s32 	%r960, %r958, %r959;
	st.shared.u32 	[%r16+8320], %r960;
	bar.sync 	0;
	ld.shared.u32 	%r961, [%r14+188];
	ld.shared.u32 	%r962, [%r21+12032];
	add.s32 	%r963, %r962, %r961;
	ld.shared.u32 	%r964, [%r16];
	min.s32 	%r965, %r963, %r964;
	st.shared.u32 	[%r16], %r965;
	ld.shared.u32 	%r966, [%r14+188];
	ld.shared.u32 	%r967, [%r21+12160];
	add.s32 	%r968, %r967, %r966;
	ld.shared.u32 	%r969, [%r16+128];
	min.s32 	%r970, %r968, %r969;
	st.shared.u32 	[%r16+128], %r970;
	ld.shared.u32 	%r971, [%r14+8380];
	ld.shared.u32 	%r972, [%r21+12032];
	add.s32 	%r973, %r972, %r971;
	ld.shared.u32 	%r974, [%r16+8192];
	min.s32 	%r975, %r973, %r974;
	st.shared.u32 	[%r16+8192], %r975;
	ld.shared.u32 	%r976, [%r14+8380];
	ld.shared.u32 	%r977, [%r21+12160];
	add.s32 	%r978, %r977, %r976;
	ld.shared.u32 	%r979, [%r16+8320];
	min.s32 	%r980, %r978, %r979;
	st.shared.u32 	[%r16+8320], %r980;
	bar.sync 	0;
	ld.shared.u32 	%r981, [%r14+192];
	ld.shared.u32 	%r982, [%r21+12288];
	add.s32 	%r983, %r982, %r981;
	ld.shared.u32 	%r984, [%r16];
	min.s32 	%r985, %r983, %r984;
	st.shared.u32 	[%r16], %r985;
	ld.shared.u32 	%r986, [%r14+192];
	ld.shared.u32 	%r987, [%r21+12416];
	add.s32 	%r988, %r987, %r986;
	ld.shared.u32 	%r989, [%r16+128];
	min.s32 	%r990, %r988, %r989;
	st.shared.u32 	[%r16+128], %r990;
	ld.shared.u32 	%r991, [%r14+8384];
	ld.shared.u32 	%r992, [%r21+12288];
	add.s32 	%r993, %r992, %r991;
	ld.shared.u32 	%r994, [%r16+8192];
	min.s32 	%r995, %r993, %r994;
	st.shared.u32 	[%r16+8192], %r995;
	ld.shared.u32 	%r996, [%r14+8384];
	ld.shared.u32 	%r997, [%r21+12416];
	add.s32 	%r998, %r997, %r996;
	ld.shared.u32 	%r999, [%r16+8320];
	min.s32 	%r1000, %r998, %r999;
	st.shared.u32 	[%r16+8320], %r1000;
	bar.sync 	0;
	ld.shared.u32 	%r1001, [%r14+196];
	ld.shared.u32 	%r1002, [%r21+12544];
	add.s32 	%r1003, %r1002, %r1001;
	ld.shared.u32 	%r1004, [%r16];
	min.s32 	%r1005, %r1003, %r1004;
	st.shared.u32 	[%r16], %r1005;
	ld.shared.u32 	%r1006, [%r14+196];
	ld.shared.u32 	%r1007, [%r21+12672];
	add.s32 	%r1008, %r1007, %r1006;
	ld.shared.u32 	%r1009, [%r16+128];
	min.s32 	%r1010, %r1008, %r1009;
	st.shared.u32 	[%r16+128], %r1010;
	ld.shared.u32 	%r1011, [%r14+8388];
	ld.shared.u32 	%r1012, [%r21+12544];
	add.s32 	%r1013, %r1012, %r1011;
	ld.shared.u32 	%r1014, [%r16+8192];
	min.s32 	%r1015, %r1013, %r1014;
	st.shared.u32 	[%r16+8192], %r1015;
	ld.shared.u32 	%r1016, [%r14+8388];
	ld.shared.u32 	%r1017, [%r21+12672];
	add.s32 	%r1018, %r1017, %r1016;
	ld.shared.u32 	%r1019, [%r16+8320];
	min.s32 	%r1020, %r1018, %r1019;
	st.shared.u32 	[%r16+8320], %r1020;
	bar.sync 	0;
	ld.shared.u32 	%r1021, [%r14+200];
	ld.shared.u32 	%r1022, [%r21+12800];
	add.s32 	%r1023, %r1022, %r1021;
	ld.shared.u32 	%r1024, [%r16];
	min.s32 	%r1025, %r1023, %r1024;
	st.shared.u32 	[%r16], %r1025;
	ld.shared.u32 	%r1026, [%r14+200];
	ld.shared.u32 	%r1027, [%r21+12928];
	add.s32 	%r1028, %r1027, %r1026;
	ld.shared.u32 	%r1029, [%r16+128];
	min.s32 	%r1030, %r1028, %r1029;
	st.shared.u32 	[%r16+128], %r1030;
	ld.shared.u32 	%r1031, [%r14+8392];
	ld.shared.u32 	%r1032, [%r21+12800];
	add.s32 	%r1033, %r1032, %r1031;
	ld.shared.u32 	%r1034, [%r16+8192];
	min.s32 	%r1035, %r1033, %r1034;
	st.shared.u32 	[%r16+8192], %r1035;
	ld.shared.u32 	%r1036, [%r14+8392];
	ld.shared.u32 	%r1037, [%r21+12928];
	add.s32 	%r1038, %r1037, %r1036;
	ld.shared.u32 	%r1039, [%r16+8320];
	min.s32 	%r1040, %r1038, %r1039;
	st.shared.u32 	[%r16+8320], %r1040;
	bar.sync 	0;
	ld.shared.u32 	%r1041, [%r14+204];
	ld.shared.u32 	%r1042, [%r21+13056];
	add.s32 	%r1043, %r1042, %r1041;
	ld.shared.u32 	%r1044, [%r16];
	min.s32 	%r1045, %r1043, %r1044;
	st.shared.u32 	[%r16], %r1045;
	ld.shared.u32 	%r1046, [%r14+204];
	ld.shared.u32 	%r1047, [%r21+13184];
	add.s32 	%r1048, %r1047, %r1046;
	ld.shared.u32 	%r1049, [%r16+128];
	min.s32 	%r1050, %r1048, %r1049;
	st.shared.u32 	[%r16+128], %r1050;
	ld.shared.u32 	%r1051, [%r14+8396];
	ld.shared.u32 	%r1052, [%r21+13056];
	add.s32 	%r1053, %r1052, %r1051;
	ld.shared.u32 	%r1054, [%r16+8192];
	min.s32 	%r1055, %r1053, %r1054;
	st.shared.u32 	[%r16+8192], %r1055;
	ld.shared.u32 	%r1056, [%r14+8396];
	ld.shared.u32 	%r1057, [%r21+13184];
	add.s32 	%r1058, %r1057, %r1056;
	ld.shared.u32 	%r1059, [%r16+8320];
	min.s32 	%r1060, %r1058, %r1059;
	st.shared.u32 	[%r16+8320], %r1060;
	bar.sync 	0;
	ld.shared.u32 	%r1061, [%r14+208];
	ld.shared.u32 	%r1062, [%r21+13312];
	add.s32 	%r1063, %r1062, %r1061;
	ld.shared.u32 	%r1064, [%r16];
	min.s32 	%r1065, %r1063, %r1064;
	st.shared.u32 	[%r16], %r1065;
	ld.shared.u32 	%r1066, [%r14+208];
	ld.shared.u32 	%r1067, [%r21+13440];
	add.s32 	%r1068, %r1067, %r1066;
	ld.shared.u32 	%r1069, [%r16+128];
	min.s32 	%r1070, %r1068, %r1069;
	st.shared.u32 	[%r16+128], %r1070;
	ld.shared.u32 	%r1071, [%r14+8400];
	ld.shared.u32 	%r1072, [%r21+13312];
	add.s32 	%r1073, %r1072, %r1071;
	ld.shared.u32 	%r1074, [%r16+8192];
	min.s32 	%r1075, %r1073, %r1074;
	st.shared.u32 	[%r16+8192], %r1075;
	ld.shared.u32 	%r1076, [%r14+8400];
	ld.shared.u32 	%r1077, [%r21+13440];
	add.s32 	%r1078, %r1077, %r1076;
	ld.shared.u32 	%r1079, [%r16+8320];
	min.s32 	%r1080, %r1078, %r1079;
	st.shared.u32 	[%r16+8320], %r1080;
	bar.sync 	0;
	ld.shared.u32 	%r1081, [%r14+212];
	ld.shared.u32 	%r1082, [%r21+13568];
	add.s32 	%r1083, %r1082, %r1081;
	ld.shared.u32 	%r1084, [%r16];
	min.s32 	%r1085, %r1083, %r1084;
	st.shared.u32 	[%r16], %r1085;
	ld.shared.u32 	%r1086, [%r14+212];
	ld.shared.u32 	%r1087, [%r21+13696];
	add.s32 	%r1088, %r1087, %r1086;
	ld.shared.u32 	%r1089, [%r16+128];
	min.s32 	%r1090, %r1088, %r1089;
	st.shared.u32 	[%r16+128], %r1090;
	ld.shared.u32 	%r1091, [%r14+8404];
	ld.shared.u32 	%r1092, [%r21+13568];
	add.s32 	%r1093, %r1092, %r1091;
	ld.shared.u32 	%r1094, [%r16+8192];
	min.s32 	%r1095, %r1093, %r1094;
	st.shared.u32 	[%r16+8192], %r1095;
	ld.shared.u32 	%r1096, [%r14+8404];
	ld.shared.u32 	%r1097, [%r21+13696];
	add.s32 	%r1098, %r1097, %r1096;
	ld.shared.u32 	%r1099, [%r16+8320];
	min.s32 	%r1100, %r1098, %r1099;
	st.shared.u32 	[%r16+8320], %r1100;
	bar.sync 	0;
	ld.shared.u32 	%r1101, [%r14+216];
	ld.shared.u32 	%r1102, [%r21+13824];
	add.s32 	%r1103, %r1102, %r1101;
	ld.shared.u32 	%r1104, [%r16];
	min.s32 	%r1105, %r1103, %r1104;
	st.shared.u32 	[%r16], %r1105;
	ld.shared.u32 	%r1106, [%r14+216];
	ld.shared.u32 	%r1107, [%r21+13952];
	add.s32 	%r1108, %r1107, %r1106;
	ld.shared.u32 	%r1109, [%r16+128];
	min.s32 	%r1110, %r1108, %r1109;
	st.shared.u32 	[%r16+128], %r1110;
	ld.shared.u32 	%r1111, [%r14+8408];
	ld.shared.u32 	%r1112, [%r21+13824];
	add.s32 	%r1113, %r1112, %r1111;
	ld.shared.u32 	%r1114, [%r16+8192];
	min.s32 	%r1115, %r1113, %r1114;
	st.shared.u32 	[%r16+8192], %r1115;
	ld.shared.u32 	%r1116, [%r14+8408];
	ld.shared.u32 	%r1117, [%r21+13952];
	add.s32 	%r1118, %r1117, %r1116;
	ld.shared.u32 	%r1119, [%r16+8320];
	min.s32 	%r1120, %r1118, %r1119;
	st.shared.u32 	[%r16+8320], %r1120;
	bar.sync 	0;
	ld.shared.u32 	%r1121, [%r14+220];
	ld.shared.u32 	%r1122, [%r21+14080];
	add.s32 	%r1123, %r1122, %r1121;
	ld.shared.u32 	%r1124, [%r16];
	min.s32 	%r1125, %r1123, %r1124;
	st.shared.u32 	[%r16], %r1125;
	ld.shared.u32 	%r1126, [%r14+220];
	ld.shared.u32 	%r1127, [%r21+14208];
	add.s32 	%r1128, %r1127, %r1126;
	ld.shared.u32 	%r1129, [%r16+128];
	min.s32 	%r1130, %r1128, %r1129;
	st.shared.u32 	[%r16+128], %r1130;
	ld.shared.u32 	%r1131, [%r14+8412];
	ld.shared.u32 	%r1132, [%r21+14080];
	add.s32 	%r1133, %r1132, %r1131;
	ld.shared.u32 	%r1134, [%r16+8192];
	min.s32 	%r1135, %r1133, %r1134;
	st.shared.u32 	[%r16+8192], %r1135;
	ld.shared.u32 	%r1136, [%r14+8412];
	ld.shared.u32 	%r1137, [%r21+14208];
	add.s32 	%r1138, %r1137, %r1136;
	ld.shared.u32 	%r1139, [%r16+8320];
	min.s32 	%r1140, %r1138, %r1139;
	st.shared.u32 	[%r16+8320], %r1140;
	bar.sync 	0;
	ld.shared.u32 	%r1141, [%r14+224];
	ld.shared.u32 	%r1142, [%r21+14336];
	add.s32 	%r1143, %r1142, %r1141;
	ld.shared.u32 	%r1144, [%r16];
	min.s32 	%r1145, %r1143, %r1144;
	st.shared.u32 	[%r16], %r1145;
	ld.shared.u32 	%r1146, [%r14+224];
	ld.shared.u32 	%r1147, [%r21+14464];
	add.s32 	%r1148, %r1147, %r1146;
	ld.shared.u32 	%r1149, [%r16+128];
	min.s32 	%r1150, %r1148, %r1149;
	st.shared.u32 	[%r16+128], %r1150;
	ld.shared.u32 	%r1151, [%r14+8416];
	ld.shared.u32 	%r1152, [%r21+14336];
	add.s32 	%r1153, %r1152, %r1151;
	ld.shared.u32 	%r1154, [%r16+8192];
	min.s32 	%r1155, %r1153, %r1154;
	st.shared.u32 	[%r16+8192], %r1155;
	ld.shared.u32 	%r1156, [%r14+8416];
	ld.shared.u32 	%r1157, [%r21+14464];
	add.s32 	%r1158, %r1157, %r1156;
	ld.shared.u32 	%r1159, [%r16+8320];
	min.s32 	%r1160, %r1158, %r1159;
	st.shared.u32 	[%r16+8320], %r1160;
	bar.sync 	0;
	ld.shared.u32 	%r1161, [%r14+228];
	ld.shared.u32 	%r1162, [%r21+14592];
	add.s32 	%r1163, %r1162, %r1161;
	ld.shared.u32 	%r1164, [%r16];
	min.s32 	%r1165, %r1163, %r1164;
	st.shared.u32 	[%r16], %r1165;
	ld.shared.u32 	%r1166, [%r14+228];
	ld.shared.u32 	%r1167, [%r21+14720];
	add.s32 	%r1168, %r1167, %r1166;
	ld.shared.u32 	%r1169, [%r16+128];
	min.s32 	%r1170, %r1168, %r1169;
	st.shared.u32 	[%r16+128], %r1170;
	ld.shared.u32 	%r1171, [%r14+8420];
	ld.shared.u32 	%r1172, [%r21+14592];
	add.s32 	%r1173, %r1172, %r1171;
	ld.shared.u32 	%r1174, [%r16+8192];
	min.s32 	%r1175, %r1173, %r1174;
	st.shared.u32 	[%r16+8192], %r1175;
	ld.shared.u32 	%r1176, [%r14+8420];
	ld.shared.u32 	%r1177, [%r21+14720];
	add.s32 	%r1178, %r1177, %r1176;
	ld.shared.u32 	%r1179, [%r16+8320];
	min.s32 	%r1180, %r1178, %r1179;
	st.shared.u32 	[%r16+8320], %r1180;
	bar.sync 	0;
	ld.shared.u32 	%r1181, [%r14+232];
	ld.shared.u32 	%r1182, [%r21+14848];
	add.s32 	%r1183, %r1182, %r1181;
	ld.shared.u32 	%r1184, [%r16];
	min.s32 	%r1185, %r1183, %r1184;
	st.shared.u32 	[%r16], %r1185;
	ld.shared.u32 	%r1186, [%r14+232];
	ld.shared.u32 	%r1187, [%r21+14976];
	add.s32 	%r1188, %r1187, %r1186;
	ld.shared.u32 	%r1189, [%r16+128];
	min.s32 	%r1190, %r1188, %r1189;
	st.shared.u32 	[%r16+128], %r1190;
	ld.shared.u32 	%r1191, [%r14+8424];
	ld.shared.u32 	%r1192, [%r21+14848];
	add.s32 	%r1193, %r1192, %r1191;
	ld.shared.u32 	%r1194, [%r16+8192];
	min.s32 	%r1195, %r1193, %r1194;
	st.shared.u32 	[%r16+8192], %r1195;
	ld.shared.u32 	%r1196, [%r14+8424];
	ld.shared.u32 	%r1197, [%r21+14976];
	add.s32 	%r1198, %r1197, %r1196;
	ld.shared.u32 	%r1199, [%r16+8320];
	min.s32 	%r1200, %r1198, %r1199;
	st.shared.u32 	[%r16+8320], %r1200;
	bar.sync 	0;
	ld.shared.u32 	%r1201, [%r14+236];
	ld.shared.u32 	%r1202, [%r21+15104];
	add.s32 	%r1203, %r1202, %r1201;
	ld.shared.u32 	%r1204, [%r16];
	min.s32 	%r1205, %r1203, %r1204;
	st.shared.u32 	[%r16], %r1205;
	ld.shared.u32 	%r1206, [%r14+236];
	ld.shared.u32 	%r1207, [%r21+15232];
	add.s32 	%r1208, %r1207, %r1206;
	ld.shared.u32 	%r1209, [%r16+128];
	min.s32 	%r1210, %r1208, %r1209;
	st.shared.u32 	[%r16+128], %r1210;
	ld.shared.u32 	%r1211, [%r14+8428];
	ld.shared.u32 	%r1212, [%r21+15104];
	add.s32 	%r1213, %r1212, %r1211;
	ld.shared.u32 	%r1214, [%r16+8192];
	min.s32 	%r1215, %r1213, %r1214;
	st.shared.u32 	[%r16+8192], %r1215;
	ld.shared.u32 	%r1216, [%r14+8428];
	ld.shared.u32 	%r1217, [%r21+15232];
	add.s32 	%r1218, %r1217, %r1216;
	ld.shared.u32 	%r1219, [%r16+8320];
	min.s32 	%r1220, %r1218, %r1219;
	st.shared.u32 	[%r16+8320], %r1220;
	bar.sync 	0;
	ld.shared.u32 	%r1221, [%r14+240];
	ld.shared.u32 	%r1222, [%r21+15360];
	add.s32 	%r1223, %r1222, %r1221;
	ld.shared.u32 	%r1224, [%r16];
	min.s32 	%r1225, %r1223, %r1224;
	st.shared.u32 	[%r16], %r1225;
	ld.shared.u32 	%r1226, [%r14+240];
	ld.shared.u32 	%r1227, [%r21+15488];
	add.s32 	%r1228, %r1227, %r1226;
	ld.shared.u32 	%r1229, [%r16+128];
	min.s32 	%r1230, %r1228, %r1229;
	st.shared.u32 	[%r16+128], %r1230;
	ld.shared.u32 	%r1231, [%r14+8432];
	ld.shared.u32 	%r1232, [%r21+15360];
	add.s32 	%r1233, %r1232, %r1231;
	ld.shared.u32 	%r1234, [%r16+8192];
	min.s32 	%r1235, %r1233, %r1234;
	st.shared.u32 	[%r16+8192], %r1235;
	ld.shared.u32 	%r1236, [%r14+8432];
	ld.shared.u32 	%r1237, [%r21+15488];
	add.s32 	%r1238, %r1237, %r1236;
	ld.shared.u32 	%r1239, [%r16+8320];
	min.s32 	%r1240, %r1238, %r1239;
	st.shared.u32 	[%r16+8320], %r1240;
	bar.sync 	0;
	ld.shared.u32 	%r1241, [%r14+244];
	ld.shared.u32 	%r1242, [%r21+15616];
	add.s32 	%r1243, %r1242, %r1241;
	ld.shared.u32 	%r1244, [%r16];
	min.s32 	%r1245, %r1243, %r1244;
	st.shared.u32 	[%r16], %r1245;
	ld.shared.u32 	%r1246, [%r14+244];
	ld.shared.u32 	%r1247, [%r21+15744];
	add.s32 	%r1248, %r1247, %r1246;
	ld.shared.u32 	%r1249, [%r16+128];
	min.s32 	%r1250, %r1248, %r1249;
	st.shared.u32 	[%r16+128], %r1250;
	ld.shared.u32 	%r1251, [%r14+8436];
	ld.shared.u32 	%r1252, [%r21+15616];
	add.s32 	%r1253, %r1252, %r1251;
	ld.shared.u32 	%r1254, [%r16+8192];
	min.s32 	%r1255, %r1253, %r1254;
	st.shared.u32 	[%r16+8192], %r1255;
	ld.shared.u32 	%r1256, [%r14+8436];
	ld.shared.u32 	%r1257, [%r21+15744];
	add.s32 	%r1258, %r1257, %r1256;
	ld.shared.u32 	%r1259, [%r16+8320];
	min.s32 	%r1260, %r1258, %r1259;
	st.shared.u32 	[%r16+8320], %r1260;
	bar.sync 	0;
	ld.shared.u32 	%r1261, [%r14+248];
	ld.shared.u32 	%r1262, [%r21+15872];
	add.s32 	%r1263, %r1262, %r1261;
	ld.shared.u32 	%r1264, [%r16];
	min.s32 	%r1265, %r1263, %r1264;
	st.shared.u32 	[%r16], %r1265;
	ld.shared.u32 	%r1266, [%r14+248];
	ld.shared.u32 	%r1267, [%r21+16000];
	add.s32 	%r1268, %r1267, %r1266;
	ld.shared.u32 	%r1269, [%r16+128];
	min.s32 	%r1270, %r1268, %r1269;
	st.shared.u32 	[%r16+128], %r1270;
	ld.shared.u32 	%r1271, [%r14+8440];
	ld.shared.u32 	%r1272, [%r21+15872];
	add.s32 	%r1273, %r1272, %r1271;
	ld.shared.u32 	%r1274, [%r16+8192];
	min.s32 	%r1275, %r1273, %r1274;
	st.shared.u32 	[%r16+8192], %r1275;
	ld.shared.u32 	%r1276, [%r14+8440];
	ld.shared.u32 	%r1277, [%r21+16000];
	add.s32 	%r1278, %r1277, %r1276;
	ld.shared.u32 	%r1279, [%r16+8320];
	min.s32 	%r1280, %r1278, %r1279;
	st.shared.u32 	[%r16+8320], %r1280;
	bar.sync 	0;
	ld.shared.u32 	%r1281, [%r14+252];
	ld.shared.u32 	%r1282, [%r21+16128];
	add.s32 	%r1283, %r1282, %r1281;
	ld.shared.u32 	%r1284, [%r16];
	min.s32 	%r1285, %r1283, %r1284;
	st.shared.u32 	[%r16], %r1285;
	ld.shared.u32 	%r1286, [%r14+252];
	ld.shared.u32 	%r1287, [%r21+16256];
	add.s32 	%r1288, %r1287, %r1286;
	ld.shared.u32 	%r1289, [%r16+128];
	min.s32 	%r1290, %r1288, %r1289;
	st.shared.u32 	[%r16+128], %r1290;
	ld.shared.u32 	%r1291, [%r14+8444];
	ld.shared.u32 	%r1292, [%r21+16128];
	add.s32 	%r1293, %r1292, %r1291;
	ld.shared.u32 	%r1294, [%r16+8192];
	min.s32 	%r1295, %r1293, %r1294;
	st.shared.u32 	[%r16+8192], %r1295;
	ld.shared.u32 	%r1296, [%r14+8444];
	ld.shared.u32 	%r1297, [%r21+16256];
	add.s32 	%r1298, %r1297, %r1296;
	ld.shared.u32 	%r1299, [%r16+8320];
	min.s32 	%r1300, %r1298, %r1299;
	st.shared.u32 	[%r16+8320], %r1300;
	st.global.u32 	[%rd4], %r1285;
	st.global.u32 	[%rd4+128], %r1290;
	st.global.u32 	[%rd6], %r1295;
	st.global.u32 	[%rd6+128], %r1300;
	ret;

}
	// .globl	_Z8phase2_1Piii
.visible .entry _Z8phase2_1Piii(
	.param .u64 .ptr .align 1 _Z8phase2_1Piii_param_0,
	.param .u32 _Z8phase2_1Piii_param_1,
	.param .u32 _Z8phase2_1Piii_param_2
)
{
	.reg .pred 	%p<3>;
	.reg .b32 	%r<1082>;
	.reg .b64 	%rd<15>;
	// demoted variable
	.shared .align 4 .b8 _ZZ8phase2_1PiiiE10share_Dist[32768];
	ld.param.u64 	%rd1, [_Z8phase2_1Piii_param_0];
	ld.param.u32 	%r15, [_Z8phase2_1Piii_param_1];
	ld.param.u32 	%r16, [_Z8phase2_1Piii_param_2];
	mov.u32 	%r1, %tid.y;
	mov.u32 	%r2, %tid.x;
	mov.u32 	%r3, %ctaid.y;
	mov.u32 	%r17, %ctaid.x;
	shl.b32 	%r4, %r15, 6;
	setp.ne.s32 	%p1, %r17, 0;
	@%p1 bra 	$L__BB1_2;
	add.s32 	%r22, %r4, %r1;
	shl.b32 	%r23, %r3, 6;
	add.s32 	%r24, %r23, %r2;
	mad.lo.s32 	%r1080, %r22, %r16, %r24;
	shl.b32 	%r25, %r16, 5;
	add.s32 	%r1081, %r1080, %r25;
	add.s32 	%r1079, %r2, 64;
	mov.u32 	%r1078, %r2;
	bra.uni 	$L__BB1_3;
$L__BB1_2:
	shl.b32 	%r18, %r3, 6;
	add.s32 	%r19, %r18, %r1;
	add.s32 	%r20, %r4, %r2;
	mad.lo.s32 	%r1080, %r16, %r19, %r20;
	shl.b32 	%r21, %r16, 5;
	add.s32 	%r1081, %r1080, %r21;
	add.s32 	%r1078, %r2, 64;
	mov.u32 	%r1079, %r2;
$L__BB1_3:
	setp.eq.s32 	%p2, %r3, %r15;
	@%p2 bra 	$L__BB1_5;
	cvta.to.global.u64 	%rd2, %rd1;
	add.s32 	%r26, %r1081, 32;
	add.s32 	%r27, %r1080, 32;
	add.s32 	%r28, %r4, %r1;
	add.s32 	%r29, %r4, %r2;
	mad.lo.s32 	%r30, %r28, %r16, %r29;
	shl.b32 	%r31, %r16, 5;
	add.s32 	%r32, %r30, %r31;
	mul.wide.s32 	%rd3, %r1080, 4;
	add.s64 	%rd4, %rd2, %rd3;
	ld.global.u32 	%r33, [%rd4];
	shl.b32 	%r34, %r1, 9;
	mov.u32 	%r35, _ZZ8phase2_1PiiiE10share_Dist;
	add.s32 	%r36, %r35, %r34;
	shl.b32 	%r37, %r1078, 2;
	add.s32 	%r38, %r36, %r37;
	st.shared.u32 	[%r38], %r33;
	mul.wide.s32 	%rd5, %r27, 4;
	add.s64 	%rd6, %rd2, %rd5;
	ld.global.u32 	%r39, [%rd6];
	st.shared.u32 	[%r38+128], %r39;
	mul.wide.s32 	%rd7, %r1081, 4;
	add.s64 	%rd8, %rd2, %rd7;
	ld.global.u32 	%r40, [%rd8];
	st.shared.u32 	[%r38+16384], %r40;
	mul.wide.s32 	%rd9, %r26, 4;
	add.s64 	%rd10, %rd2, %rd9;
	ld.global.u32 	%r41, [%rd10];
	st.shared.u32 	[%r38+16512], %r41;
	mul.wide.s32 	%rd11, %r30, 4;
	add.s64 	%rd12, %rd2, %rd11;
	ld.global.u32 	%r42, [%rd12];
	shl.b32 	%r43, %r1079, 2;
	add.s32 	%r44, %r36, %r43;
	st.shared.u32 	[%r44], %r42;
	ld.global.u32 	%r45, [%rd12+128];
	st.shared.u32 	[%r44+128], %r45;
	mul.wide.s32 	%rd13, %r32, 4;
	add.s64 	%rd14, %rd2, %rd13;
	ld.global.u32 	%r46, [%rd14];
	st.shared.u32 	[%r44+16384], %r46;
	ld.global.u32 	%r47, [%rd14+128];
	st.shared.u32 	[%r44+16512], %r47;
	bar.sync 	0;
	ld.shared.u32 	%r48, [%r38+16512];
	ld.shared.u32 	%r49, [%r38+16384];
	ld.shared.u32 	%r50, [%r38+128];
	ld.shared.u32 	%r51, [%r38];
	ld.shared.u32 	%r52, [%r36+256];
	shl.b32 	%r53, %r2, 2;
	add.s32 	%r54, %r35, %r53;
	ld.shared.u32 	%r55, [%r54];
	add.s32 	%r56, %r55, %r52;
	min.s32 	%r57, %r51, %r56;
	st.shared.u32 	[%r38], %r57;
	ld.shared.u32 	%r58, [%r36+256];
	ld.shared.u32 	%r59, [%r54+128];
	add.s32 	%r60, %r59, %r58;
	min.s32 	%r61, %r50, %r60;
	st.shared.u32 	[%r38+128], %r61;
	ld.shared.u32 	%r62, [%r36+16640];
	ld.shared.u32 	%r63, [%r54];
	add.s32 	%r64, %r63, %r62;
	min.s32 	%r65, %r49, %r64;
	st.shared.u32 	[%r38+16384], %r65;
	ld.shared.u32 	%r66, [%r36+16640];
	ld.shared.u32 	%r67, [%r54+128];
	add.s32 	%r68, %r67, %r66;
	min.s32 	%r69, %r48, %r68;
	st.shared.u32 	[%r38+16512], %r69;
	ld.shared.u32 	%r70, [%r36+260];
	ld.shared.u32 	%r71, [%r54+512];
	add.s32 	%r72, %r71, %r70;
	min.s32 	%r73, %r57, %r72;
	st.shared.u32 	[%r38], %r73;
	ld.shared.u32 	%r74, [%r36+260];
	ld.shared.u32 	%r75, [%r54+640];
	add.s32 	%r76, %r75, %r74;
	min.s32 	%r77, %r61, %r76;
	st.shared.u32 	[%r38+128], %r77;
	ld.shared.u32 	%r78, [%r36+16644];
	ld.shared.u32 	%r79, [%r54+512];
	add.s32 	%r80, %r79, %r78;
	min.s32 	%r81, %r65, %r80;
	st.shared.u32 	[%r38+16384], %r81;
	ld.shared.u32 	%r82, [%r36+16644];
	ld.shared.u32 	%r83, [%r54+640];
	add.s32 	%r84, %r83, %r82;
	min.s32 	%r85, %r69, %r84;
	st.shared.u32 	[%r38+16512], %r85;
	ld.shared.u32 	%r86, [%r36+264];
	ld.shared.u32 	%r87, [%r54+1024];
	add.s32 	%r88, %r87, %r86;
	min.s32 	%r89, %r73, %r88;
	st.shared.u32 	[%r38], %r89;
	ld.shared.u32 	%r90, [%r36+264];
	ld.shared.u32 	%r91, [%r54+1152];
	add.s32 	%r92, %r91, %r90;
	min.s32 	%r93, %r77, %r92;
	st.shared.u32 	[%r38+128], %r93;
	ld.shared.u32 	%r94, [%r36+16648];
	ld.shared.u32 	%r95, [%r54+1024];
	add.s32 	%r96, %r95, %r94;
	min.s32 	%r97, %r81, %r96;
	st.shared.u32 	[%r38+16384], %r97;
	ld.shared.u32 	%r98, [%r36+16648];
	ld.shared.u32 	%r99, [%r54+1152];
	add.s32 	%r100, %r99, %r98;
	min.s32 	%r101, %r85, %r100;
	st.shared.u32 	[%r38+16512], %r101;
	ld.shared.u32 	%r102, [%r36+268];
	ld.shared.u32 	%r103, [%r54+1536];
	add.s32 	%r104, %r103, %r102;
	min.s32 	%r105, %r89, %r104;
	st.shared.u32 	[%r38], %r105;
	ld.shared.u32 	%r106, [%r36+268];
	ld.shared.u32 	%r107, [%r54+1664];
	add.s32 	%r108, %r107, %r106;
	min.s32 	%r109, %r93, %r108;
	st.shared.u32 	[%r38+128], %r109;
	ld.shared.u32 	%r110, [%r36+16652];
	ld.shared.u32 	%r111, [%r54+1536];
	add.s32 	%r112, %r111, %r110;
	min.s32 	%r113, %r97, %r112;
	st.shared.u32 	[%r38+16384], %r113;
	ld.shared.u32 	%r114, [%r36+16652];
	ld.shared.u32 	%r115, [%r54+1664];
	add.s32 	%r116, %r115, %r114;
	min.s32 	%r117, %r101, %r116;
	st.shared.u32 	[%r38+16512], %r117;
	ld.shared.u32 	%r118, [%r36+272];
	ld.shared.u32 	%r119, [%r54+2048];
	add.s32 	%r120, %r119, %r118;
	min.s32 	%r121, %r105, %r120;
	st.shared.u32 	[%r38], %r121;
	ld.shared.u32 	%r122, [%r36+272];
	ld.shared.u32 	%r123, [%r54+2176];
	add.s32 	%r124, %r123, %r122;
	min.s32 	%r125, %r109, %r124;
	st.shared.u32 	[%r38+128], %r125;
	ld.shared.u32 	%r126, [%r36+16656];
	ld.shared.u32 	%r127, [%r54+2048];
	add.s32 	%r128, %r127, %r126;
	min.s32 	%r129, %r113, %r128;
	st.shared.u32 	[%r38+16384], %r129;
	ld.shared.u32 	%r130, [%r36+16656];
	ld.shared.u32 	%r131, [%r54+2176];
	add.s32 	%r132, %r131, %r130;
	min.s32 	%r133, %r117, %r132;
	st.shared.u32 	[%r38+16512], %r133;
	ld.shared.u32 	%r134, [%r36+276];
	ld.shared.u32 	%r135, [%r54+2560];
	add.s32 	%r136, %r135, %r134;
	min.s32 	%r137, %r121, %r136;
	st.shared.u32 	[%r38], %r137;
	ld.shared.u32 	%r138, [%r36+276];
	ld.shared.u32 	%r139, [%r54+2688];
	add.s32 	%r140, %r139, %r138;
	min.s32 	%r141, %r125, %r140;
	st.shared.u32 	[%r38+128], %r141;
	ld.shared.u32 	%r142, [%r36+16660];
	ld.shared.u32 	%r143, [%r54+2560];
	add.s32 	%r144, %r143, %r142;
	min.s32 	%r145, %r129, %r144;
	st.shared.u32 	[%r38+16384], %r145;
	ld.shared.u32 	%r146, [%r36+16660];
	ld.shared.u32 	%r147, [%r54+2688];
	add.s32 	%r148, %r147, %r146;
	min.s32 	%r149, %r133, %r148;
	st.shared.u32 	[%r38+16512], %r149;
	ld.shared.u32 	%r150, [%r36+280];
	ld.shared.u32 	%r151, [%r54+3072];
	add.s32 	%r152, %r151, %r150;
	min.s32 	%r153, %r137, %r152;
	st.shared.u32 	[%r38], %r153;
	ld.shared.u32 	%r154, [%r36+280];
	ld.shared.u32 	%r155, [%r54+3200];
	add.s32 	%r156, %r155, %r154;
	min.s32 	%r157, %r141, %r156;
	st.shared.u32 	[%r38+128], %r157;
	ld.shared.u32 	%r158, [%r36+16664];
	ld.shared.u32 	%r159, [%r54+3072];
	add.s32 	%r160, %r159, %r158;
	min.s32 	%r161, %r145, %r160;
	st.shared.u32 	[%r38+16384], %r161;
	ld.shared.u32 	%r162, [%r36+16664];
	ld.shared.u32 	%r163, [%r54+3200];
	add.s32 	%r164, %r163, %r162;
	min.s32 	%r165, %r149, %r164;
	st.shared.u32 	[%r38+16512], %r165;
	ld.shared.u32 	%r166, [%r36+284];
	ld.shared.u32 	%r167, [%r54+3584];
	add.s32 	%r168, %r167, %r166;
	min.s32 	%r169, %r153, %r168;
	st.shared.u32 	[%r38], %r169;
	ld.shared.u32 	%r170, [%r36+284];
	ld.shared.u32 	%r171, [%r54+3712];
	add.s32 	%r172, %r171, %r170;
	min.s32 	%r173, %r157, %r172;
	st.shared.u32 	[%r38+128], %r173;
	ld.shared.u32 	%r174, [%r36+16668];
	ld.shared.u32 	%r175, [%r54+3584];
	add.s32 	%r176, %r175, %r174;
	min.s32 	%r177, %r161, %r176;
	st.shared.u32 	[%r38+16384], %r177;
	ld.shared.u32 	%r178, [%r36+16668];
	ld.shared.u32 	%r179, [%r54+3712];
	add.s32 	%r180, %r179, %r178;
	min.s32 	%r181, %r165, %r180;
	st.shared.u32 	[%r38+16512], %r181;
	ld.shared.u32 	%r182, [%r36+288];
	ld.shared.u32 	%r183, [%r54+4096];
	add.s32 	%r184, %r183, %r182;
	min.s32 	%r185, %r169, %r184;
	st.shared.u32 	[%r38], %r185;
	ld.shared.u32 	%r186, [%r36+288];
	ld.shared.u32 	%r187, [%r54+4224];
	add.s32 	%r188, %r187, %r186;
	min.s32 	%r189, %r173, %r188;
	st.shared.u32 	[%r38+128], %r189;
	ld.shared.u32 	%r190, [%r36+16672];
	ld.shared.u32 	%r191, [%r54+4096];
	add.s32 	%r192, %r191, %r190;
	min.s32 	%r193, %r177, %r192;
	st.shared.u32 	[%r38+16384], %r193;
	ld.shared.u32 	%r194, [%r36+16672];
	ld.shared.u32 	%r195, [%r54+4224];
	add.s32 	%r196, %r195, %r194;
	min.s32 	%r197, %r181, %r196;
	st.shared.u32 	[%r38+16512], %r197;
	ld.shared.u32 	%r198, [%r36+292];
	ld.shared.u32 	%r199, [%r54+4608];
	add.s32 	%r200, %r199, %r198;
	min.s32 	%r201, %r185, %r200;
	st.shared.u32 	[%r38], %r201;
	ld.shared.u32 	%r202, [%r36+292];
	ld.shared.u32 	%r203, [%r54+4736];
	add.s32 	%r204, %r203, %r202;
	min.s32 	%r205, %r189, %r204;
	st.shared.u32 	[%r38+128], %r205;
	ld.shared.u32 	%r206, [%r36+16676];
	ld.shared.u32 	%r207, [%r54+4608];
	add.s32 	%r208, %r207, %r206;
	min.s32 	%r209, %r193, %r208;
	st.shared.u32 	[%r38+16384], %r209;
	ld.shared.u32 	%r210, [%r36+16676];
	ld.shared.u32 	%r211, [%r54+4736];
	add.s32 	%r212, %r211, %r210;
	min.s32 	%r213, %r197, %r212;
	st.shared.u32 	[%r38+16512], %r213;
	ld.shared.u32 	%r214, [%r36+296];
	ld.shared.u32 	%r215, [%r54+5120];
	add.s32 	%r216, %r215, %r214;
	min.s32 	%r217, %r201, %r216;
	st.shared.u32 	[%r38], %r217;
	ld.shared.u32 	%r218, [%r36+296];
	ld.shared.u32 	%r219, [%r54+5248];
	add.s32 	%r220, %r219, %r218;
	min.s32 	%r221, %r205, %r220;
	st.shared.u32 	[%r38+128], %r221;
	ld.shared.u32 	%r222, [%r36+16680];
	ld.shared.u32 	%r223, [%r54+5120];
	add.s32 	%r224, %r223, %r222;
	min.s32 	%r225, %r209, %r224;
	st.shared.u32 	[%r38+16384], %r225;
	ld.shared.u32 	%r226, [%r36+16680];
	ld.shared.u32 	%r227, [%r54+5248];
	add.s32 	%r228, %r227, %r226;
	min.s32 	%r229, %r213, %r228;
	st.shared.u32 	[%r38+16512], %r229;
	ld.shared.u32 	%r230, [%r36+300];
	ld.shared.u32 	%r231, [%r54+5632];
	add.s32 	%r232, %r231, %r230;
	min.s32 	%r233, %r217, %r232;
	st.shared.u32 	[%r38], %r233;
	ld.shared.u32 	%r234, [%r36+300];
	ld.shared.u32 	%r235, [%r54+5760];
	add.s32 	%r236, %r235, %r234;
	min.s32 	%r237, %r221, %r236;
	st.shared.u32 	[%r38+128], %r237;
	ld.shared.u32 	%r238, [%r36+16684];
	ld.shared.u32 	%r239, [%r54+5632];
	add.s32 	%r240, %r239, %r238;
	min.s32 	%r241, %r225, %r240;
	st.shared.u32 	[%r38+16384], %r241;
	ld.shared.u32 	%r242, [%r36+16684];
	ld.shared.u32 	%r243, [%r54+5760];
	add.s32 	%r244, %r243, %r242;
	min.s32 	%r245, %r229, %r244;
	st.shared.u32 	[%r38+16512], %r245;
	ld.shared.u32 	%r246, [%r36+304];
	ld.shared.u32 	%r247, [%r54+6144];
	add.s32 	%r248, %r247, %r246;
	min.s32 	%r249, %r233, %r248;
	st.shared.u32 	[%r38], %r249;
	ld.shared.u32 	%r250, [%r36+304];
	ld.shared.u32 	%r251, [%r54+6272];
	add.s32 	%r252, %r251, %r250;
	min.s32 	%r253, %r237, %r252;
	st.shared.u32 	[%r38+128], %r253;
	ld.shared.u32 	%r254, [%r36+16688];
	ld.shared.u32 	%r255, [%r54+6144];
	add.s32 	%r256, %r255, %r254;
	min.s32 	%r257, %r241, %r256;
	st.shared.u32 	[%r38+16384], %r257;
	ld.shared.u32 	%r258, [%r36+16688];
	ld.shared.u32 	%r259, [%r54+6272];
	add.s32 	%r260, %r259, %r258;
	min.s32 	%r261, %r245, %r260;
	st.shared.u32 	[%r38+16512], %r261;
	ld.shared.u32 	%r262, [%r36+308];
	ld.shared.u32 	%r263, [%r54+6656];
	add.s32 	%r264, %r263, %r262;
	min.s32 	%r265, %r249, %r264;
	st.shared.u32 	[%r38], %r265;
	ld.shared.u32 	%r266, [%r36+308];
	ld.shared.u32 	%r267, [%r54+6784];
	add.s32 	%r268, %r267, %r266;
	min.s32 	%r269, %r253, %r268;
	st.shared.u32 	[%r38+128], %r269;
	ld.shared.u32 	%r270, [%r36+16692];
	ld.shared.u32 	%r271, [%r54+6656];
	add.s32 	%r272, %r271, %r270;
	min.s32 	%r273, %r257, %r272;
	st.shared.u32 	[%r38+16384], %r273;
	ld.shared.u32 	%r274, [%r36+16692];
	ld.shared.u32 	%r275, [%r54+6784];
	add.s32 	%r276, %r275, %r274;
	min.s32 	%r277, %r261, %r276;
	st.shared.u32 	[%r38+16512], %r277;
	ld.shared.u32 	%r278, [%r36+312];
	ld.shared.u32 	%r279, [%r54+7168];
	add.s32 	%r280, %r279, %r278;
	min.s32 	%r281, %r265, %r280;
	st.shared.u32 	[%r38], %r281;
	ld.shared.u32 	%r282, [%r36+312];
	ld.shared.u32 	%r283, [%r54+7296];
	add.s32 	%r284, %r283, %r282;
	min.s32 	%r285, %r269, %r284;
	st.shared.u32 	[%r38+128], %r285;
	ld.shared.u32 	%r286, [%r36+16696];
	ld.shared.u32 	%r287, [%r54+7168];
	add.s32 	%r288, %r287, %r286;
	min.s32 	%r289, %r273, %r288;
	st.shared.u32 	[%r38+16384], %r289;
	ld.shared.u32 	%r290, [%r36+16696];
	ld.shared.u32 	%r291, [%r54+7296];
	add.s32 	%r292, %r291, %r290;
	min.s32 	%r293, %r277, %r292;
	st.shared.u32 	[%r38+16512], %r293;
	ld.shared.u32 	%r294, [%r36+316];
	ld.shared.u32 	%r295, [%r54+7680];
	add.s32 	%r296, %r295, %r294;
	min.s32 	%r297, %r281, %r296;
	st.shared.u32 	[%r38], %r297;
	ld.shared.u32 	%r298, [%r36+316];
	ld.shared.u32 	%r299, [%r54+7808];
	add.s32 	%r300, %r299, %r298;
	min.s32 	%r301, %r285, %r300;
	st.shared.u32 	[%r38+128], %r301;
	ld.shared.u32 	%r302, [%r36+16700];
	ld.shared.u32 	%r303, [%r54+7680];
	add.s32 	%r304, %r303, %r302;
	min.s32 	%r305, %r289, %r304;
	st.shared.u32 	[%r38+16384], %r305;
	ld.shared.u32 	%r306, [%r36+16700];
	ld.shared.u32 	%r307, [%r54+7808];
	add.s32 	%r308, %r307, %r306;
	min.s32 	%r309, %r293, %r308;
	st.shared.u32 	[%r38+16512], %r309;
	ld.shared.u32 	%r310, [%r36+320];
	ld.shared.u32 	%r311, [%r54+8192];
	add.s32 	%r312, %r311, %r310;
	min.s32 	%r313, %r297, %r312;
	st.shared.u32 	[%r38], %r313;
	ld.shared.u32 	%r314, [%r36+320];
	ld.shared.u32 	%r315, [%r54+8320];
	add.s32 	%r316, %r315, %r314;
	min.s32 	%r317, %r301, %r316;
	st.shared.u32 	[%r38+128], %r317;
	ld.shared.u32 	%r318, [%r36+16704];
	ld.shared.u32 	%r319, [%r54+8192];
	add.s32 	%r320, %r319, %r318;
	min.s32 	%r321, %r305, %r320;
	st.shared.u32 	[%r38+16384], %r321;
	ld.shared.u32 	%r322, [%r36+16704];
	ld.shared.u32 	%r323, [%r54+8320];
	add.s32 	%r324, %r323, %r322;
	min.s32 	%r325, %r309, %r324;
	st.shared.u32 	[%r38+16512], %r325;
	ld.shared.u32 	%r326, [%r36+324];
	ld.shared.u32 	%r327, [%r54+8704];
	add.s32 	%r328, %r327, %r326;
	min.s32 	%r329, %r313, %r328;
	st.shared.u32 	[%r38], %r329;
	ld.shared.u32 	%r330, [%r36+324];
	ld.shared.u32 	%r331, [%r54+8832];
	add.s32 	%r332, %r331, %r330;
	min.s32 	%r333, %r317, %r332;
	st.shared.u32 	[%r38+128], %r333;
	ld.shared.u32 	%r334, [%r36+16708];
	ld.shared.u32 	%r335, [%r54+8704];
	add.s32 	%r336, %r335, %r334;
	min.s32 	%r337, %r321, %r336;
	st.shared.u32 	[%r38+16384], %r337;
	ld.shared.u32 	%r338, [%r36+16708];
	ld.shared.u32 	%r339, [%r54+8832];
	add.s32 	%r340, %r339, %r338;
	min.s32 	%r341, %r325, %r340;
	st.shared.u32 	[%r38+16512], %r341;
	ld.shared.u32 	%r342, [%r36+328];
	ld.shared.u32 	%r343, [%r54+9216];
	add.s32 	%r344, %r343, %r342;
	min.s32 	%r345, %r329, %r344;
	st.shared.u32 	[%r38], %r345;
	ld.shared.u32 	%r346, [%r36+328];
	ld.shared.u32 	%r347, [%r54+9344];
	add.s32 	%r348, %r347, %r346;
	min.s32 	%r349, %r333, %r348;
	st.shared.u32 	[%r38+128], %r349;
	ld.shared.u32 	%r350, [%r36+16712];
	ld.shared.u32 	%r351, [%r54+9216];
	add.s32 	%r352, %r351, %r350;
	min.s32 	%r353, %r337, %r352;
	st.shared.u32 	[%r38+16384], %r353;
	ld.shared.u32 	%r354, [%r36+16712];
	ld.shared.u32 	%r355, [%r54+9344];
	add.s32 	%r356, %r355, %r354;
	min.s32 	%r357, %r341, %r356;
	st.shared.u32 	[%r38+16512], %r357;
	ld.shared.u32 	%r358, [%r36+332];
	ld.shared.u32 	%r359, [%r54+9728];
	add.s32 	%r360, %r359, %r358;
	min.s32 	%r361, %r345, %r360;
	st.shared.u32 	[%r38], %r361;
	ld.shared.u32 	%r362, [%r36+332];
	ld.shared.u32 	%r363, [%r54+9856];
	add.s32 	%r364, %r363, %r362;
	min.s32 	%r365, %r349, %r364;
	st.shared.u32 	[%r38+128], %r365;
	ld.shared.u32 	%r366, [%r36+16716];
	ld.shared.u32 	%r367, [%r54+9728];
	add.s32 	%r368, %r367, %r366;
	min.s32 	%r369, %r353, %r368;
	st.shared.u32 	[%r38+16384], %r369;
	ld.shared.u32 	%r370, [%r36+16716];
	ld.shared.u32 	%r371, [%r54+9856];
	add.s32 	%r372, %r371, %r370;
	min.s32 	%r373, %r357, %r372;
	st.shared.u32 	[%r38+16512], %r373;
	ld.shared.u32 	%r374, [%r36+336];
	ld.shared.u32 	%r375, [%r54+10240];
	add.s32 	%r376, %r375, %r374;
	min.s32 	%r377, %r361, %r376;
	st.shared.u32 	[%r38], %r377;
	ld.shared.u32 	%r378, [%r36+336];
	ld.shared.u32 	%r379, [%r54+10368];
	add.s32 	%r380, %r379, %r378;
	min.s32 	%r381, %r365, %r380;
	st.shared.u32 	[%r38+128], %r381;
	ld.shared.u32 	%r382, [%r36+16720];
	ld.shared.u32 	%r383, [%r54+10240];
	add.s32 	%r384, %r383, %r382;
	min.s32 	%r385, %r369, %r384;
	st.shared.u32 	[%r38+16384], %r385;
	ld.shared.u32 	%r386, [%r36+16720];
	ld.shared.u32 	%r387, [%r54+10368];
	add.s32 	%r388, %r387, %r386;
	min.s32 	%r389, %r373, %r388;
	st.shared.u32 	[%r38+16512], %r389;
	ld.shared.u32 	%r390, [%r36+340];
	ld.shared.u32 	%r391, [%r54+10752];
	add.s32 	%r392, %r391, %r390;
	min.s32 	%r393, %r377, %r392;
	st.shared.u32 	[%r38], %r393;
	ld.shared.u32 	%r394, [%r36+340];
	ld.shared.u32 	%r395, [%r54+10880];
	add.s32 	%r396, %r395, %r394;
	min.s32 	%r397, %r381, %r396;
	st.shared.u32 	[%r38+128], %r397;
	ld.shared.u32 	%r398, [%r36+16724];
	ld.shared.u32 	%r399, [%r54+10752];
	add.s32 	%r400, %r399, %r398;
	min.s32 	%r401, %r385, %r400;
	st.shared.u32 	[%r38+16384], %r401;
	ld.shared.u32 	%r402, [%r36+16724];
	ld.shared.u32 	%r403, [%r54+10880];
	add.s32 	%r404, %r403, %r402;
	min.s32 	%r405, %r389, %r404;
	st.shared.u32 	[%r38+16512], %r405;
	ld.shared.u32 	%r406, [%r36+344];
	ld.shared.u32 	%r407, [%r54+11264];
	add.s32 	%r408, %r407, %r406;
	min.s32 	%r409, %r393, %r408;
	st.shared.u32 	[%r38], %r409;
	ld.shared.u32 	%r410, [%r36+344];
	ld.shared.u32 	%r411, [%r54+11392];
	add.s32 	%r412, %r411, %r410;
	min.s32 	%r413, %r397, %r412;
	st.shared.u32 	[%r38+128], %r413;
	ld.shared.u32 	%r414, [%r36+16728];
	ld.shared.u32 	%r415, [%r54+11264];
	add.s32 	%r416, %r415, %r414;
	min.s32 	%r417, %r401, %r416;
	st.shared.u32 	[%r38+16384], %r417;
	ld.shared.u32 	%r418, [%r36+16728];
	ld.shared.u32 	%r419, [%r54+11392];
	add.s32 	%r420, %r419, %r418;
	min.s32 	%r421, %r405, %r420;
	st.shared.u32 	[%r38+16512], %r421;
	ld.shared.u32 	%r422, [%r36+348];
	ld.shared.u32 	%r423, [%r54+11776];
	add.s32 	%r424, %r423, %r422;
	min.s32 	%r425, %r409, %r424;
	st.shared.u32 	[%r38], %r425;
	ld.shared.u32 	%r426, [%r36+348];
	ld.shared.u32 	%r427, [%r54+11904];
	add.s32 	%r428, %r427, %r426;
	min.s32 	%r429, %r413, %r428;
	st.shared.u32 	[%r38+128], %r429;
	ld.shared.u32 	%r430, [%r36+16732];
	ld.shared.u32 	%r431, [%r54+11776];
	add.s32 	%r432, %r431, %r430;
	min.s32 	%r433, %r417, %r432;
	st.shared.u32 	[%r38+16384], %r433;
	ld.shared.u32 	%r434, [%r36+16732];
	ld.shared.u32 	%r435, [%r54+11904];
	add.s32 	%r436, %r435, %r434;
	min.s32 	%r437, %r421, %r436;
	st.shared.u32 	[%r38+16512], %r437;
	ld.shared.u32 	%r438, [%r36+352];
	ld.shared.u32 	%r439, [%r54+12288];
	add.s32 	%r440, %r439, %r438;
	min.s32 	%r441, %r425, %r440;
	st.shared.u32 	[%r38], %r441;
	ld.shared.u32 	%r442, [%r36+352];
	ld.shared.u32 	%r443, [%r54+12416];
	add.s32 	%r444, %r443, %r442;
	min.s32 	%r445, %r429, %r444;
	st.shared.u32 	[%r38+128], %r445;
	ld.shared.u32 	%r446, [%r36+16736];
	ld.shared.u32 	%r447, [%r54+12288];
	add.s32 	%r448, %r447, %r446;
	min.s32 	%r449, %r433, %r448;
	st.shared.u32 	[%r38+16384], %r449;
	ld.shared.u32 	%r450, [%r36+16736];
	ld.shared.u32 	%r451, [%r54+12416];
	add.s32 	%r452, %r451, %r450;
	min.s32 	%r453, %r437, %r452;
	st.shared.u32 	[%r38+16512], %r453;
	ld.shared.u32 	%r454, [%r36+356];
	ld.shared.u32 	%r455, [%r54+12800];
	add.s32 	%r456, %r455, %r454;
	min.s32 	%r457, %r441, %r456;
	st.shared.u32 	[%r38], %r457;
	ld.shared.u32 	%r458, [%r36+356];
	ld.shared.u32 	%r459, [%r54+12928];
	add.s32 	%r460, %r459, %r458;
	min.s32 	%r461, %r445, %r460;
	st.shared.u32 	[%r38+128], %r461;
	ld.shared.u32 	%r462, [%r36+16740];
	ld.shared.u32 	%r463, [%r54+12800];
	add.s32 	%r464, %r463, %r462;
	min.s32 	%r465, %r449, %r464;
	st.shared.u32 	[%r38+16384], %r465;
	ld.shared.u32 	%r466, [%r36+16740];
	ld.shared.u32 	%r467, [%r54+12928];
	add.s32 	%r468, %r467, %r466;
	min.s32 	%r469, %r453, %r468;
	st.shared.u32 	[%r38+16512], %r469;
	ld.shared.u32 	%r470, [%r36+360];
	ld.shared.u32 	%r471, [%r54+13312];
	add.s32 	%r472, %r471, %r470;
	min.s32 	%r473, %r457, %r472;
	st.shared.u32 	[%r38], %r473;
	ld.shared.u32 	%r474, [%r36+360];
	ld.shared.u32 	%r475, [%r54+13440];
	add.s32 	%r476, %r475, %r474;
	min.s32 	%r477, %r461, %r476;
	st.shared.u32 	[%r38+128], %r477;
	ld.shared.u32 	%r478, [%r36+16744];
	ld.shared.u32 	%r479, [%r54+13312];
	add.s32 	%r480, %r479, %r478;
	min.s32 	%r481, %r465, %r480;
	st.shared.u32 	[%r38+16384], %r481;
	ld.shared.u32 	%r482, [%r36+16744];
	ld.shared.u32 	%r483, [%r54+13440];
	add.s32 	%r484, %r483, %r482;
	min.s32 	%r485, %r469, %r484;
	st.shared.u32 	[%r38+16512], %r485;
	ld.shared.u32 	%r486, [%r36+364];
	ld.shared.u32 	%r487, [%r54+13824];
	add.s32 	%r488, %r487, %r486;
	min.s32 	%r489, %r473, %r488;
	st.shared.u32 	[%r38], %r489;
	ld.shared.u32 	%r490, [%r36+364];
	ld.shared.u32 	%r491, [%r54+13952];
	add.s32 	%r492, %r491, %r490;
	min.s32 	%r493, %r477, %r492;
	st.shared.u32 	[%r38+128], %r493;
	ld.shared.u32 	%r494, [%r36+16748];
	ld.shared.u32 	%r495, [%r54+13824];
	add.s32 	%r496, %r495, %r494;
	min.s32 	%r497, %r481, %r496;
	st.shared.u32 	[%r38+16384], %r497;
	ld.shared.u32 	%r498, [%r36+16748];
	ld.shared.u32 	%r499, [%r54+13952];
	add.s32 	%r500, %r499, %r498;
	min.s32 	%r501, %r485, %r500;
	st.shared.u32 	[%r38+16512], %r501;
	ld.shared.u32 	%r502, [%r36+368];
	ld.shared.u32 	%r503, [%r54+14336];
	add.s32 	%r504, %r503, %r502;
	min.s32 	%r505, %r489, %r504;
	st.shared.u32 	[%r38], %r505;
	ld.shared.u32 	%r506, [%r36+368];
	ld.shared.u32 	%r507, [%r54+14464];
	add.s32 	%r508, %r507, %r506;
	min.s32 	%r509, %r493, %r508;
	st.shared.u32 	[%r38+128], %r509;
	ld.shared.u32 	%r510, [%r36+16752];
	ld.shared.u32 	%r511, [%r54+14336];
	add.s32 	%r512, %r511, %r510;
	min.s32 	%r513, %r497, %r512;
	st.shared.u32 	[%r38+16384], %r513;
	ld.shared.u32 	%r514, [%r36+16752];
	ld.shared.u32 	%r515, [%r54+14464];
	add.s32 	%r516, %r515, %r514;
	min.s32 	%r517, %r501, %r516;
	st.shared.u32 	[%r38+16512], %r517;
	ld.shared.u32 	%r518, [%r36+372];
	ld.shared.u32 	%r519, [%r54+14848];
	add.s32 	%r520, %r519, %r518;
	min.s32 	%r521, %r505, %r520;
	st.shared.u32 	[%r38], %r521;
	ld.shared.u32 	%r522, [%r36+372];
	ld.shared.u32 	%r523, [%r54+14976];
	add.s32 	%r524, %r523, %r522;
	min.s32 	%r525, %r509, %r524;
	st.shared.u32 	[%r38+128], %r525;
	ld.shared.u32 	%r526, [%r36+16756];
	ld.shared.u32 	%r527, [%r54+14848];
	add.s32 	%r528, %r527, %r526;
	min.s32 	%r529, %r513, %r528;
	st.shared.u32 	[%r38+16384], %r529;
	ld.shared.u32 	%r530, [%r36+16756];
	ld.shared.u32 	%r531, [%r54+14976];
	add.s32 	%r532, %r531, %r530;
	min.s32 	%r533, %r517, %r532;
	st.shared.u32 	[%r38+16512], %r533;
	ld.shared.u32 	%r534, [%r36+376];
	ld.shared.u32 	%r535, [%r54+15360];
	add.s32 	%r536, %r535, %r534;
	min.s32 	%r537, %r521, %r536;
	st.shared.u32 	[%r38], %r537;
	ld.shared.u32 	%r538, [%r36+376];
	ld.shared.u32 	%r539, [%r54+15488];
	add.s32 	%r540, %r539, %r538;
	min.s32 	%r541, %r525, %r540;
	st.shared.u32 	[%r38+128], %r541;
	ld.shared.u32 	%r542, [%r36+16760];
	ld.shared.u32 	%r543, [%r54+15360];
	add.s32 	%r544, %r543, %r542;
	min.s32 	%r545, %r529, %r544;
	st.shared.u32 	[%r38+16384], %r545;
	ld.shared.u32 	%r546, [%r36+16760];
	ld.shared.u32 	%r547, [%r54+15488];
	add.s32 	%r548, %r547, %r546;
	min.s32 	%r549, %r533, %r548;
	st.shared.u32 	[%r38+16512], %r549;
	ld.shared.u32 	%r550, [%r36+380];
	ld.shared.u32 	%r551, [%r54+15872];
	add.s32 	%r552, %r551, %r550;
	min.s32 	%r553, %r537, %r552;
	st.shared.u32 	[%r38], %r553;
	ld.shared.u32 	%r554, [%r36+380];
	ld.shared.u32 	%r555, [%r54+16000];
	add.s32 	%r556, %r555, %r554;
	min.s32 	%r557, %r541, %r556;
	st.shared.u32 	[%r38+128], %r557;
	ld.shared.u32 	%r558, [%r36+16764];
	ld.shared.u32 	%r559, [%r54+15872];
	add.s32 	%r560, %r559, %r558;
	min.s32 	%r561, %r545, %r560;
	st.shared.u32 	[%r38+16384], %r561;
	ld.shared.u32 	%r562, [%r36+16764];
	ld.shared.u32 	%r563, [%r54+16000];
	add.s32 	%r564, %r563, %r562;
	min.s32 	%r565, %r549, %r564;
	st.shared.u32 	[%r38+16512], %r565;
	ld.shared.u32 	%r566, [%r36+384];
	ld.shared.u32 	%r567, [%r54+16384];
	add.s32 	%r568, %r567, %r566;
	min.s32 	%r569, %r553, %r568;
	st.shared.u32 	[%r38], %r569;
	ld.shared.u32 	%r570, [%r36+384];
	ld.shared.u32 	%r571, [%r54+16512];
	add.s32 	%r572, %r571, %r570;
	min.s32 	%r573, %r557, %r572;
	st.shared.u32 	[%r38+128], %r573;
	ld.shared.u32 	%r574, [%r36+16768];
	ld.shared.u32 	%r575, [%r54+16384];
	add.s32 	%r576, %r575, %r574;
	min.s32 	%r577, %r561, %r576;
	st.shared.u32 	[%r38+16384], %r577;
	ld.shared.u32 	%r578, [%r36+16768];
	ld.shared.u32 	%r579, [%r54+16512];
	add.s32 	%r580, %r579, %r578;
	min.s32 	%r581, %r565, %r580;
	st.shared.u32 	[%r38+16512], %r581;
	ld.shared.u32 	%r582, [%r36+388];
	ld.shared.u32 	%r583, [%r54+16896];
	add.s32 	%r584, %r583, %r582;
	min.s32 	%r585, %r569, %r584;
	st.shared.u32 	[%r38], %r585;
	ld.shared.u32 	%r586, [%r36+388];
	ld.shared.u32 	%r587, [%r54+17024];
	add.s32 	%r588, %r587, %r586;
	min.s32 	%r589, %r573, %r588;
	st.shared.u32 	[%r38+128], %r589;
	ld.shared.u32 	%r590, [%r36+16772];
	ld.shared.u32 	%r591, [%r54+16896];
	add.s32 	%r592, %r591, %r590;
	min.s32 	%r593, %r577, %r592;
	st.shared.u32 	[%r38+16384], %r593;
	ld.shared.u32 	%r594, [%r36+16772];
	ld.shared.u32 	%r595, [%r54+17024];
	add.s32 	%r596, %r595, %r594;
	min.s32 	%r597, %r581, %r596;
	st.shared.u32 	[%r38+16512], %r597;
	ld.shared.u32 	%r598, [%r36+392];
	ld.shared.u32 	%r599, [%r54+17408];
	add.s32 	%r600, %r599, %r598;
	min.s32 	%r601, %r585, %r600;
	st.shared.u32 	[%r38], %r601;
	ld.shared.u32 	%r602, [%r36+392];
	ld.shared.u32 	%r603, [%r54+17536];
	add.s32 	%r604, %r603, %r602;
	min.s32 	%r605, %r589, %r604;
	st.shared.u32 	[%r38+128], %r605;
	ld.shared.u32 	%r606, [%r36+16776];
	ld.shared.u32 	%r607, [%r54+17408];
	add.s32 	%r608, %r607, %r606;
	min.s32 	%r609, %r593, %r608;
	st.shared.u32 	[%r38+16384], %r609;
	ld.shared.u32 	%r610, [%r36+16776];
	ld.shared.u32 	%r611, [%r54+17536];
	add.s32 	%r612, %r611, %r610;
	min.s32 	%r613, %r597, %r612;
	st.shared.u32 	[%r38+16512], %r613;
	ld.shared.u32 	%r614, [%r36+396];
	ld.shared.u32 	%r615, [%r54+17920];
	add.s32 	%r616, %r615, %r614;
	min.s32 	%r617, %r601, %r616;
	st.shared.u32 	[%r38], %r617;
	ld.shared.u32 	%r618, [%r36+396];
	ld.shared.u32 	%r619, [%r54+18048];
	add.s32 	%r620, %r619, %r618;
	min.s32 	%r621, %r605, %r620;
	st.shared.u32 	[%r38+128], %r621;
	ld.shared.u32 	%r622, [%r36+16780];
	ld.shared.u32 	%r623, [%r54+17920];
	add.s32 	%r624, %r623, %r622;
	min.s32 	%r625, %r609, %r624;
	st.shared.u32 	[%r38+16384], %r625;
	ld.shared.u32 	%r626, [%r36+16780];
	ld.shared.u32 	%r627, [%r54+18048];
	add.s32 	%r628, %r627, %r626;
	min.s32 	%r629, %r613, %r628;
	st.shared.u32 	[%r38+16512], %r629;
	ld.shared.u32 	%r630, [%r36+400];
	ld.shared.u32 	%r631, [%r54+18432];
	add.s32 	%r632, %r631, %r630;
	min.s32 	%r633, %r617, %r632;
	st.shared.u32 	[%r38], %r633;
	ld.shared.u32 	%r634, [%r36+400];
	ld.shared.u32 	%r635, [%r54+18560];
	add.s32 	%r636, %r635, %r634;
	min.s32 	%r637, %r621, %r636;
	st.shared.u32 	[%r38+128], %r637;
	ld.shared.u32 	%r638, [%r36+16784];
	ld.shared.u32 	%r639, [%r54+18432];
	add.s32 	%r640, %r639, %r638;
	min.s32 	%r641, %r625, %r640;
	st.shared.u32 	[%r38+16384], %r641;
	ld.shared.u32 	%r642, [%r36+16784];
	ld.shared.u32 	%r643, [%r54+18560];
	add.s32 	%r644, %r643, %r642;
	min.s32 	%r645, %r629, %r644;
	st.shared.u32 	[%r38+16512], %r645;
	ld.shared.u32 	%r646, [%r36+404];
	ld.shared.u32 	%r647, [%r54+18944];
	add.s32 	%r648, %r647, %r646;
	min.s32 	%r649, %r633, %r648;
	st.shared.u32 	[%r38], %r649;
	ld.shared.u32 	%r650, [%r36+404];
	ld.shared.u32 	%r651, [%r54+19072];
	add.s32 	%r652, %r651, %r650;
	min.s32 	%r653, %r637, %r652;
	st.shared.u32 	[%r38+128], %r653;
	ld.shared.u32 	%r654, [%r36+16788];
	ld.shared.u32 	%r655, [%r54+18944];
	add.s32 	%r656, %r655, %r654;
	min.s32 	%r657, %r641, %r656;
	st.shared.u32 	[%r38+16384], %r657;
	ld.shared.u32 	%r658, [%r36+16788];
	ld.shared.u32 	%r659, [%r54+19072];
	add.s32 	%r660, %r659, %r658;
	min.s32 	%r661, %r645, %r660;
	st.shared.u32 	[%r38+16512], %r661;
	ld.shared.u32 	%r662, [%r36+408];
	ld.shared.u32 	%r663, [%r54+19456];
	add.s32 	%r664, %r663, %r662;
	min.s32 	%r665, %r649, %r664;
	st.shared.u32 	[%r38], %r665;
	ld.shared.u32 	%r666, [%r36+408];
	ld.shared.u32 	%r667, [%r54+19584];
	add.s32 	%r668, %r667, %r666;
	min.s32 	%r669, %r653, %r668;
	st.shared.u32 	[%r38+128], %r669;
	ld.shared.u32 	%r670, [%r36+16792];
	ld.shared.u32 	%r671, [%r54+19456];
	add.s32 	%r672, %r671, %r670;
	min.s32 	%r673, %r657, %r672;
	st.shared.u32 	[%r38+16384], %r673;
	ld.shared.u32 	%r674, [%r36+16792];
	ld.shared.u32 	%r675, [%r54+19584];
	add.s32 	%r676, %r675, %r674;
	min.s32 	%r677, %r661, %r676;
	st.shared.u32 	[%r38+16512], %r677;
	ld.shared.u32 	%r678, [%r36+412];
	ld.shared.u32 	%r679, [%r54+19968];
	add.s32 	%r680, %r679, %r678;
	min.s32 	%r681, %r665, %r680;
	st.shared.u32 	[%r38], %r681;
	ld.shared.u32 	%r682, [%r36+412];
	ld.shared.u32 	%r683, [%r54+20096];
	add.s32 	%r684, %r683, %r682;
	min.s32 	%r685, %r669, %r684;
	st.shared.u32 	[%r38+128], %r685;
	ld.shared.u32 	%r686, [%r36+16796];
	ld.shared.u32 	%r687, [%r54+19968];
	add.s32 	%r688, %r687, %r686;
	min.s32 	%r689, %r673, %r688;
	st.shared.u32 	[%r38+16384], %r689;
	ld.shared.u32 	%r690, [%r36+16796];
	ld.shared.u32 	%r691, [%r54+20096];
	add.s32 	%r692, %r691, %r690;
	min.s32 	%r693, %r677, %r692;
	st.shared.u32 	[%r38+16512], %r693;
	ld.shared.u32 	%r694, [%r36+416];
	ld.shared.u32 	%r695, [%r54+20480];
	add.s32 	%r696, %r695, %r694;
	min.s32 	%r697, %r681, %r696;
	st.shared.u32 	[%r38], %r697;
	ld.shared.u32 	%r698, [%r36+416];
	ld.shared.u32 	%r699, [%r54+20608];
	add.s32 	%r700, %r699, %r698;
	min.s32 	%r701, %r685, %r700;
	st.shared.u32 	[%r38+128], %r701;
	ld.shared.u32 	%r702, [%r36+16800];
	ld.shared.u32 	%r703, [%r54+20480];
	add.s32 	%r704, %r703, %r702;
	min.s32 	%r705, %r689, %r704;
	st.shared.u32 	[%r38+16384], %r705;
	ld.shared.u32 	%r706, [%r36+16800];
	ld.shared.u32 	%r707, [%r54+20608];
	add.s32 	%r708, %r707, %r706;
	min.s32 	%r709, %r693, %r708;
	st.shared.u32 	[%r38+16512], %r709;
	ld.shared.u32 	%r710, [%r36+420];
	ld.shared.u32 	%r711, [%r54+20992];
	add.s32 	%r712, %r711, %r710;
	min.s32 	%r713, %r697, %r712;
	st.shared.u32 	[%r38], %r713;
	ld.shared.u32 	%r714, [%r36+420];
	ld.shared.u32 	%r715, [%r54+21120];
	add.s32 	%r716, %r715, %r714;
	min.s32 	%r717, %r701, %r716;
	st.shared.u32 	[%r38+128], %r717;
	ld.shared.u32 	%r718, [%r36+16804];
	ld.shared.u32 	%r719, [%r54+20992];
	add.s32 	%r720, %r719, %r718;
	min.s32 	%r721, %r705, %r720;
	st.shared.u32 	[%r38+16384], %r721;
	ld.shared.u32 	%r722, [%r36+16804];
	ld.shared.u32 	%r723, [%r54+21120];
	add.s32 	%r724, %r723, %r722;
	min.s32 	%r725, %r709, %r724;
	st.shared.u32 	[%r38+16512], %r725;
	ld.shared.u32 	%r726, [%r36+424];
	ld.shared.u32 	%r727, [%r54+21504];
	add.s32 	%r728, %r727, %r726;
	min.s32 	%r729, %r713, %r728;
	st.shared.u32 	[%r38], %r729;
	ld.shared.u32 	%r730, [%r36+424];
	ld.shared.u32 	%r731, [%r54+21632];
	add.s32 	%r732, %r731, %r730;
	min.s32 	%r733, %r717, %r732;
	st.shared.u32 	[%r38+128], %r733;
	ld.shared.u32 	%r734, [%r36+16808];
	ld.shared.u32 	%r735, [%r54+21504];
	add.s32 	%r736, %r735, %r734;
	min.s32 	%r737, %r721, %r736;
	st.shared.u32 	[%r38+16384], %r737;
	ld.shared.u32 	%r738, [%r36+16808];
	ld.shared.u32 	%r739, [%r54+21632];
	add.s32 	%r740, %r739, %r738;
	min.s32 	%r741, %r725, %r740;
	st.shared.u32 	[%r38+16512], %r741;
	ld.shared.u32 	%r742, [%r36+428];
	ld.shared.u32 	%r743, [%r54+22016];
	add.s32 	%r744, %r743, %r742;
	min.s32 	%r745, %r729, %r744;
	st.shared.u32 	[%r38], %r745;
	ld.shared.u32 	%r746, [%r36+428];
	ld.shared.u32 	%r747, [%r54+22144];
	add.s32 	%r748, %r747, %r746;
	min.s32 	%r749, %r733, %r748;
	st.shared.u32 	[%r38+128], %r749;
	ld.shared.u32 	%r750, [%r36+16812];
	ld.shared.u32 	%r751, [%r54+22016];
	add.s32 	%r752, %r751, %r750;
	min.s32 	%r753, %r737, %r752;
	st.shared.u32 	[%r38+16384], %r753;
	ld.shared.u32 	%r754, [%r36+16812];
	ld.shared.u32 	%r755, [%r54+22144];
	add.s32 	%r756, %r755, %r754;
	min.s32 	%r757, %r741, %r756;
	st.shared.u32 	[%r38+16512], %r757;
	ld.shared.u32 	%r758, [%r36+432];
	ld.shared.u32 	%r759, [%r54+22528];
	add.s32 	%r760, %r759, %r758;
	min.s32 	%r761, %r745, %r760;
	st.shared.u32 	[%r38], %r761;
	ld.shared.u32 	%r762, [%r36+432];
	ld.shared.u32 	%r763, [%r54+22656];
	add.s32 	%r764, %r763, %r762;
	min.s32 	%r765, %r749, %r764;
	st.shared.u32 	[%r38+128], %r765;
	ld.shared.u32 	%r766, [%r36+16816];
	ld.shared.u32 	%r767, [%r54+22528];
	add.s32 	%r768, %r767, %r766;
	min.s32 	%r769, %r753, %r768;
	st.shared.u32 	[%r38+16384], %r769;
	ld.shared.u32 	%r770, [%r36+16816];
	ld.shared.u32 	%r771, [%r54+22656];
	add.s32 	%r772, %r771, %r770;
	min.s32 	%r773, %r757, %r772;
	st.shared.u32 	[%r38+16512], %r773;
	ld.shared.u32 	%r774, [%r36+436];
	ld.shared.u32 	%r775, [%r54+23040];
	add.s32 	%r776, %r775, %r774;
	min.s32 	%r777, %r761, %r776;
	st.shared.u32 	[%r38], %r777;
	ld.shared.u32 	%r778, [%r36+436];
	ld.shared.u32 	%r779, [%r54+23168];
	add.s32 	%r780, %r779, %r778;
	min.s32 	%r781, %r765, %r780;
	st.shared.u32 	[%r38+128], %r781;
	ld.shared.u32 	%r782, [%r36+16820];
	ld.shared.u32 	%r783, [%r54+23040];
	add.s32 	%r784, %r783, %r782;
	min.s32 	%r785, %r769, %r784;
	st.shared.u32 	[%r38+16384], %r785;
	ld.shared.u32 	%r786, [%r36+16820];
	ld.shared.u32 	%r787, [%r54+23168];
	add.s32 	%r788, %r787, %r786;
	min.s32 	%r789, %r773, %r788;
	st.shared.u32 	[%r38+16512], %r789;
	ld.shared.u32 	%r790, [%r36+440];
	ld.shared.u32 	%r791, [%r54+23552];
	add.s32 	%r792, %r791, %r790;
	min.s32 	%r793, %r777, %r792;
	st.shared.u32 	[%r38], %r793;
	ld.shared.u32 	%r794, [%r36+440];
	ld.shared.u32 	%r795, [%r54+23680];
	add.s32 	%r796, %r795, %r794;
	min.s32 	%r797, %r781, %r796;
	st.shared.u32 	[%r38+128], %r797;
	ld.shared.u32 	%r798, [%r36+16824];
	ld.shared.u32 	%r799, [%r54+23552];
	add.s32 	%r800, %r799, %r798;
	min.s32 	%r801, %r785, %r800;
	st.shared.u32 	[%r38+16384], %r801;
	ld.shared.u32 	%r802, [%r36+16824];
	ld.shared.u32 	%r803, [%r54+23680];
	add.s32 	%r804, %r803, %r802;
	min.s32 	%r805, %r789, %r804;
	st.shared.u32 	[%r38+16512], %r805;
	ld.shared.u32 	%r806, [%r36+444];
	ld.shared.u32 	%r807, [%r54+24064];
	add.s32 	%r808, %r807, %r806;
	min.s32 	%r809, %r793, %r808;
	st.shared.u32 	[%r38], %r809;
	ld.shared.u32 	%r810, [%r36+444];
	ld.shared.u32 	%r811, [%r54+24192];
	add.s32 	%r812, %r811, %r810;
	min.s32 	%r813, %r797, %r812;
	st.shared.u32 	[%r38+128], %r813;
	ld.shared.u32 	%r814, [%r36+16828];
	ld.shared.u32 	%r815, [%r54+24064];
	add.s32 	%r816, %r815, %r814;
	min.s32 	%r817, %r801, %r816;
	st.shared.u32 	[%r38+16384], %r817;
	ld.shared.u32 	%r818, [%r36+16828];
	ld.shared.u32 	%r819, [%r54+24192];
	add.s32 	%r820, %r819, %r818;
	min.s32 	%r821, %r805, %r820;
	st.shared.u32 	[%r38+16512], %r821;
	ld.shared.u32 	%r822, [%r36+448];
	ld.shared.u32 	%r823, [%r54+24576];
	add.s32 	%r824, %r823, %r822;
	min.s32 	%r825, %r809, %r824;
	st.shared.u32 	[%r38], %r825;
	ld.shared.u32 	%r826, [%r36+448];
	ld.shared.u32 	%r827, [%r54+24704];
	add.s32 	%r828, %r827, %r826;
	min.s32 	%r829, %r813, %r828;
	st.shared.u32 	[%r38+128], %r829;
	ld.shared.u32 	%r830, [%r36+16832];
	ld.shared.u32 	%r831, [%r54+24576];
	add.s32 	%r832, %r831, %r830;
	min.s32 	%r833, %r817, %r832;
	st.shared.u32 	[%r38+16384], %r833;
	ld.shared.u32 	%r834, [%r36+16832];
	ld.shared.u32 	%r835, [%r54+24704];
	add.s32 	%r836, %r835, %r834;
	min.s32 	%r837, %r821, %r836;
	st.shared.u32 	[%r38+16512], %r837;
	ld.shared.u32 	%r838, [%r36+452];
	ld.shared.u32 	%r839, [%r54+25088];
	add.s32 	%r840, %r839, %r838;
	min.s32 	%r841, %r825, %r840;
	st.shared.u32 	[%r38], %r841;
	ld.shared.u32 	%r842, [%r36+452];
	ld.shared.u32 	%r843, [%r54+25216];
	add.s32 	%r844, %r843, %r842;
	min.s32 	%r845, %r829, %r844;
	st.shared.u32 	[%r38+128], %r845;
	ld.shared.u32 	%r846, [%r36+16836];
	ld.shared.u32 	%r847, [%r54+25088];
	add.s32 	%r848, %r847, %r846;
	min.s32 	%r849, %r833, %r848;
	st.shared.u32 	[%r38+16384], %r849;
	ld.shared.u32 	%r850, [%r36+16836];
	ld.shared.u32 	%r851, [%r54+25216];
	add.s32 	%r852, %r851, %r850;
	min.s32 	%r853, %r837, %r852;
	st.shared.u32 	[%r38+16512], %r853;
	ld.shared.u32 	%r854, [%r36+456];
	ld.shared.u32 	%r855, [%r54+25600];
	add.s32 	%r856, %r855, %r854;
	min.s32 	%r857, %r841, %r856;
	st.shared.u32 	[%r38], %r857;
	ld.shared.u32 	%r858, [%r36+456];
	ld.shared.u32 	%r859, [%r54+25728];
	add.s32 	%r860, %r859, %r858;
	min.s32 	%r861, %r845, %r860;
	st.shared.u32 	[%r38+128], %r861;
	ld.shared.u32 	%r862, [%r36+16840];
	ld.shared.u32 	%r863, [%r54+25600];
	add.s32 	%r864, %r863, %r862;
	min.s32 	%r865, %r849, %r864;
	st.shared.u32 	[%r38+16384], %r865;
	ld.shared.u32 	%r866, [%r36+16840];
	ld.shared.u32 	%r867, [%r54+25728];
	add.s32 	%r868, %r867, %r866;
	min.s32 	%r869, %r853, %r868;
	st.shared.u32 	[%r38+16512], %r869;
	ld.shared.u32 	%r870, [%r36+460];
	ld.shared.u32 	%r871, [%r54+26112];
	add.s32 	%r872, %r871, %r870;
	min.s32 	%r873, %r857, %r872;
	st.shared.u32 	[%r38], %r873;
	ld.shared.u32 	%r874, [%r36+460];
	ld.shared.u32 	%r875, [%r54+26240];
	add.s32 	%r876, %r875, %r874;
	min.s32 	%r877, %r861, %r876;
	st.shared.u32 	[%r38+128], %r877;
	ld.shared.u32 	%r878, [%r36+16844];
	ld.shared.u32 	%r879, [%r54+26112];
	add.s32 	%r880, %r879, %r878;
	min.s32 	%r881, %r865, %r880;
	st.shared.u32 	[%r38+16384], %r881;
	ld.shared.u32 	%r882, [%r36+16844];
	ld.shared.u32 	%r883, [%r54+26240];
	add.s32 	%r884, %r883, %r882;
	min.s32 	%r885, %r869, %r884;
	st.shared.u32 	[%r38+16512], %r885;
	ld.shared.u32 	%r886, [%r36+464];
	ld.shared.u32 	%r887, [%r54+26624];
	add.s32 	%r888, %r887, %r886;
	min.s32 	%r889, %r873, %r888;
	st.shared.u32 	[%r38], %r889;
	ld.shared.u32 	%r890, [%r36+464];
	ld.shared.u32 	%r891, [%r54+26752];
	add.s32 	%r892, %r891, %r890;
	min.s32 	%r893, %r877, %r892;
	st.shared.u32 	[%r38+128], %r893;
	ld.shared.u32 	%r894, [%r36+16848];
	ld.shared.u32 	%r895, [%r54+26624];
	add.s32 	%r896, %r895, %r894;
	min.s32 	%r897, %r881, %r896;
	st.shared.u32 	[%r38+16384], %r897;
	ld.shared.u32 	%r898, [%r36+16848];
	ld.shared.u32 	%r899, [%r54+26752];
	add.s32 	%r900, %r899, %r898;
	min.s32 	%r901, %r885, %r900;
	st.shared.u32 	[%r38+16512], %r901;
	ld.shared.u32 	%r902, [%r36+468];
	ld.shared.u32 	%r903, [%r54+27136];
	add.s32 	%r904, %r903, %r902;
	min.s32 	%r905, %r889, %r904;
	st.shared.u32 	[%r38], %r905;
	ld.shared.u32 	%r906, [%r36+468];
	ld.shared.u32 	%r907, [%r54+27264];
	add.s32 	%r908, %r907, %r906;
	min.s32 	%r909, %r893, %r908;
	st.shared.u32 	[%r38+128], %r909;
	ld.shared.u32 	%r910, [%r36+16852];
	ld.shared.u32 	%r911, [%r54+27136];
	add.s32 	%r912, %r911, %r910;
	min.s32 	%r913, %r897, %r912;
	st.shared.u32 	[%r38+16384], %r913;
	ld.shared.u32 	%r914, [%r36+16852];
	ld.shared.u32 	%r915, [%r54+27264];
	add.s32 	%r916, %r915, %r914;
	min.s32 	%r917, %r901, %r916;
	st.shared.u32 	[%r38+16512], %r917;
	ld.shared.u32 	%r918, [%r36+472];
	ld.shared.u32 	%r919, [%r54+27648];
	add.s32 	%r920, %r919, %r918;
	min.s32 	%r921, %r905, %r920;
	st.shared.u32 	[%r38], %r921;
	ld.shared.u32 	%r922, [%r36+472];
	ld.shared.u32 	%r923, [%r54+27776];
	add.s32 	%r924, %r923, %r922;
	min.s32 	%r925, %r909, %r924;
	st.shared.u32 	[%r38+128], %r925;
	ld.shared.u32 	%r926, [%r36+16856];
	ld.shared.u32 	%r927, [%r54+27648];
	add.s32 	%r928, %r927, %r926;
	min.s32 	%r929, %r913, %r928;
	st.shared.u32 	[%r38+16384], %r929;
	ld.shared.u32 	%r930, [%r36+16856];
	ld.shared.u32 	%r931, [%r54+27776];
	add.s32 	%r932, %r931, %r930;
	min.s32 	%r933, %r917, %r932;
	st.shared.u32 	[%r38+16512], %r933;
	ld.shared.u32 	%r934, [%r36+476];
	ld.shared.u32 	%r935, [%r54+28160];
	add.s32 	%r936, %r935, %r934;
	min.s32 	%r937, %r921, %r936;
	st.shared.u32 	[%r38], %r937;
	ld.shared.u32 	%r938, [%r36+476];
	ld.shared.u32 	%r939, [%r54+28288];
	add.s32 	%r940, %r939, %r938;
	min.s32 	%r941, %r925, %r940;
	st.shared.u32 	[%r38+128], %r941;
	ld.shared.u32 	%r942, [%r36+16860];
	ld.shared.u32 	%r943, [%r54+28160];
	add.s32 	%r944, %r943, %r942;
	min.s32 	%r945, %r929, %r944;
	st.shared.u32 	[%r38+16384], %r945;
	ld.shared.u32 	%r946, [%r36+16860];
	ld.shared.u32 	%r947, [%r54+28288];
	add.s32 	%r948, %r947, %r946;
	min.s32 	%r949, %r933, %r948;
	st.shared.u32 	[%r38+16512], %r949;
	ld.shared.u32 	%r950, [%r36+480];
	ld.shared.u32 	%r951, [%r54+28672];
	add.s32 	%r952, %r951, %r950;
	min.s32 	%r953, %r937, %r952;
	st.shared.u32 	[%r38], %r953;
	ld.shared.u32 	%r954, [%r36+480];
	ld.shared.u32 	%r955, [%r54+28800];
	add.s32 	%r956, %r955, %r954;
	min.s32 	%r957, %r941, %r956;
	st.shared.u32 	[%r38+128], %r957;
	ld.shared.u32 	%r958, [%r36+16864];
	ld.shared.u32 	%r959, [%r54+28672];
	add.s32 	%r960, %r959, %r958;
	min.s32 	%r961, %r945, %r960;
	st.shared.u32 	[%r38+16384], %r961;
	ld.shared.u32 	%r962, [%r36+16864];
	ld.shared.u32 	%r963, [%r54+28800];
	add.s32 	%r964, %r963, %r962;
	min.s32 	%r965, %r949, %r964;
	st.shared.u32 	[%r38+16512], %r965;
	ld.shared.u32 	%r966, [%r36+484];
	ld.shared.u32 	%r967, [%r54+29184];
	add.s32 	%r968, %r967, %r966;
	min.s32 	%r969, %r953, %r968;
	st.shared.u32 	[%r38], %r969;
	ld.shared.u32 	%r970, [%r36+484];
	ld.shared.u32 	%r971, [%r54+29312];
	add.s32 	%r972, %r971, %r970;
	min.s32 	%r973, %r957, %r972;
	st.shared.u32 	[%r38+128], %r973;
	ld.shared.u32 	%r974, [%r36+16868];
	ld.shared.u32 	%r975, [%r54+29184];
	add.s32 	%r976, %r975, %r974;
	min.s32 	%r977, %r961, %r976;
	st.shared.u32 	[%r38+16384], %r977;
	ld.shared.u32 	%r978, [%r36+16868];
	ld.shared.u32 	%r979, [%r54+29312];
	add.s32 	%r980, %r979, %r978;
	min.s32 	%r981, %r965, %r980;
	st.shared.u32 	[%r38+16512], %r981;
	ld.shared.u32 	%r982, [%r36+488];
	ld.shared.u32 	%r983, [%r54+29696];
	add.s32 	%r984, %r983, %r982;
	min.s32 	%r985, %r969, %r984;
	st.shared.u32 	[%r38], %r985;
	ld.shared.u32 	%r986, [%r36+488];
	ld.shared.u32 	%r987, [%r54+29824];
	add.s32 	%r988, %r987, %r986;
	min.s32 	%r989, %r973, %r988;
	st.shared.u32 	[%r38+128], %r989;
	ld.shared.u32 	%r990, [%r36+16872];
	ld.shared.u32 	%r991, [%r54+29696];
	add.s32 	%r992, %r991, %r990;
	min.s32 	%r993, %r977, %r992;
	st.shared.u32 	[%r38+16384], %r993;
	ld.shared.u32 	%r994, [%r36+16872];
	ld.shared.u32 	%r995, [%r54+29824];
	add.s32 	%r996, %r995, %r994;
	min.s32 	%r997, %r981, %r996;
	st.shared.u32 	[%r38+16512], %r997;
	ld.shared.u32 	%r998, [%r36+492];
	ld.shared.u32 	%r999, [%r54+30208];
	add.s32 	%r1000, %r999, %r998;
	min.s32 	%r1001, %r985, %r1000;
	st.shared.u32 	[%r38], %r1001;
	ld.shared.u32 	%r1002, [%r36+492];
	ld.shared.u32 	%r1003, [%r54+30336];
	add.s32 	%r1004, %r1003, %r1002;
	min.s32 	%r1005, %r989, %r1004;
	st.shared.u32 	[%r38+128], %r1005;
	ld.shared.u32 	%r1006, [%r36+16876];
	ld.shared.u32 	%r1007, [%r54+30208];
	add.s32 	%r1008, %r1007, %r1006;
	min.s32 	%r1009, %r993, %r1008;
	st.shared.u32 	[%r38+16384], %r1009;
	ld.shared.u32 	%r1010, [%r36+16876];
	ld.shared.u32 	%r1011, [%r54+30336];
	add.s32 	%r1012, %r1011, %r1010;
	min.s32 	%r1013, %r997, %r1012;
	st.shared.u32 	[%r38+16512], %r1013;
	ld.shared.u32 	%r1014, [%r36+496];
	ld.shared.u32 	%r1015, [%r54+30720];
	add.s32 	%r1016, %r1015, %r1014;
	min.s32 	%r1017, %r1001, %r1016;
	st.shared.u32 	[%r38], %r1017;
	ld.shared.u32 	%r1018, [%r36+496];
	ld.shared.u32 	%r1019, [%r54+30848];
	add.s32 	%r1020, %r1019, %r1018;
	min.s32 	%r1021, %r1005, %r1020;
	st.shared.u32 	[%r38+128], %r1021;
	ld.shared.u32 	%r1022, [%r36+16880];
	ld.shared.u32 	%r1023, [%r54+30720];
	add.s32 	%r1024, %r1023, %r1022;
	min.s32 	%r1025, %r1009, %r1024;
	st.shared.u32 	[%r38+16384], %r1025;
	ld.shared.u32 	%r1026, [%r36+16880];
	ld.shared.u32 	%r1027, [%r54+30848];
	add.s32 	%r1028, %r1027, %r1026;
	min.s32 	%r1029, %r1013, %r1028;
	st.shared.u32 	[%r38+16512], %r1029;
	ld.shared.u32 	%r1030, [%r36+500];
	ld.shared.u32 	%r1031, [%r54+31232];
	add.s32 	%r1032, %r1031, %r1030;
	min.s32 	%r1033, %r1017, %r1032;
	st.shared.u32 	[%r38], %r1033;
	ld.shared.u32 	%r1034, [%r36+500];
	ld.shared.u32 	%r1035, [%r54+31360];
	add.s32 	%r1036, %r1035, %r1034;
	min.s32 	%r1037, %r1021, %r1036;
	st.shared.u32 	[%r38+128], %r1037;
	ld.shared.u32 	%r1038, [%r36+16884];
	ld.shared.u32 	%r1039, [%r54+31232];
	add.s32 	%r1040, %r1039, %r1038;
	min.s32 	%r1041, %r1025, %r1040;
	st.shared.u32 	[%r38+16384], %r1041;
	ld.shared.u32 	%r1042, [%r36+16884];
	ld.shared.u32 	%r1043, [%r54+31360];
	add.s32 	%r1044, %r1043, %r1042;
	min.s32 	%r1045, %r1029, %r1044;
	st.shared.u32 	[%r38+16512], %r1045;
	ld.shared.u32 	%r1046, [%r36+504];
	ld.shared.u32 	%r1047, [%r54+31744];
	add.s32 	%r1048, %r1047, %r1046;
	min.s32 	%r1049, %r1033, %r1048;
	st.shared.u32 	[%r38], %r1049;
	ld.shared.u32 	%r1050, [%r36+504];
	ld.shared.u32 	%r1051, [%r54+31872];
	add.s32 	%r1052, %r1051, %r1050;
	min.s32 	%r1053, %r1037, %r1052;
	st.shared.u32 	[%r38+128], %r1053;
	ld.shared.u32 	%r1054, [%r36+16888];
	ld.shared.u32 	%r1055, [%r54+31744];
	add.s32 	%r1056, %r1055, %r1054;
	min.s32 	%r1057, %r1041, %r1056;
	st.shared.u32 	[%r38+16384], %r1057;
	ld.shared.u32 	%r1058, [%r36+16888];
	ld.shared.u32 	%r1059, [%r54+31872];
	add.s32 	%r1060, %r1059, %r1058;
	min.s32 	%r1061, %r1045, %r1060;
	st.shared.u32 	[%r38+16512], %r1061;
	ld.shared.u32 	%r1062, [%r36+508];
	ld.shared.u32 	%r1063, [%r54+32256];
	add.s32 	%r1064, %r1063, %r1062;
	min.s32 	%r1065, %r1049, %r1064;
	st.shared.u32 	[%r38], %r1065;
	ld.shared.u32 	%r1066, [%r36+508];
	ld.shared.u32 	%r1067, [%r54+32384];
	add.s32 	%r1068, %r1067, %r1066;
	min.s32 	%r1069, %r1053, %r1068;
	st.shared.u32 	[%r38+128], %r1069;
	ld.shared.u32 	%r1070, [%r36+16892];
	ld.shared.u32 	%r1071, [%r54+32256];
	add.s32 	%r1072, %r1071, %r1070;
	min.s32 	%r1073, %r1057, %r1072;
	st.shared.u32 	[%r38+16384], %r1073;
	ld.shared.u32 	%r1074, [%r36+16892];
	ld.shared.u32 	%r1075, [%r54+32384];
	add.s32 	%r1076, %r1075, %r1074;
	min.s32 	%r1077, %r1061, %r1076;
	st.shared.u32 	[%r38+16512], %r1077;
	st.global.u32 	[%rd4], %r1065;
	st.global.u32 	[%rd6], %r1069;
	st.global.u32 	[%rd8], %r1073;
	st.global.u32 	[%rd10], %r1077;
$L__BB1_5:
	ret;

}
	// .globl	_Z6phase3Piii
.visible .entry _Z6phase3Piii(
	.param .u64 .ptr .align 1 _Z6phase3Piii_param_0,
	.param .u32 _Z6phase3Piii_param_1,
	.param .u32 _Z6phase3Piii_param_2
)
{
	.reg .pred 	%p<4>;
	.reg .b32 	%r<809>;
	.reg .b64 	%rd<15>;
	// demoted variable
	.shared .align 4 .b8 _ZZ6phase3PiiiE10share_Dist[32768];
	ld.param.u64 	%rd1, [_Z6phase3Piii_param_0];
	ld.param.u32 	%r3, [_Z6phase3Piii_param_1];
	ld.param.u32 	%r4, [_Z6phase3Piii_param_2];
	mov.u32 	%r1, %ctaid.x;
	mov.u32 	%r2, %ctaid.y;
	setp.eq.s32 	%p1, %r2, %r3;
	setp.eq.s32 	%p2, %r1, %r3;
	and.pred  	%p3, %p1, %p2;
	@%p3 bra 	$L__BB2_2;
	mov.u32 	%r5, %tid.x;
	mov.u32 	%r6, %tid.y;
	shl.b32 	%r7, %r1, 6;
	add.s32 	%r8, %r7, %r5;
	cvta.to.global.u64 	%rd2, %rd1;
	shl.b32 	%r9, %r3, 6;
	shl.b32 	%r10, %r2, 6;
	add.s32 	%r11, %r10, %r6;
	mul.lo.s32 	%r12, %r4, %r11;
	add.s32 	%r13, %r12, %r8;
	shl.b32 	%r14, %r4, 5;
	add.s32 	%r15, %r12, %r14;
	add.s32 	%r16, %r15, %r8;
	add.s32 	%r17, %r9, %r5;
	add.s32 	%r18, %r17, %r12;
	add.s32 	%r19, %r17, %r15;
	add.s32 	%r20, %r9, %r6;
	mad.lo.s32 	%r21, %r20, %r4, %r8;
	add.s32 	%r22, %r21, %r14;
	mul.wide.s32 	%rd3, %r13, 4;
	add.s64 	%rd4, %rd2, %rd3;
	ld.global.u32 	%r23, [%rd4];
	ld.global.u32 	%r24, [%rd4+128];
	mul.wide.s32 	%rd5, %r16, 4;
	add.s64 	%rd6, %rd2, %rd5;
	ld.global.u32 	%r25, [%rd6];
	ld.global.u32 	%r26, [%rd6+128];
	mul.wide.s32 	%rd7, %r18, 4;
	add.s64 	%rd8, %rd2, %rd7;
	ld.global.u32 	%r27, [%rd8];
	shl.b32 	%r28, %r6, 9;
	mov.u32 	%r29, _ZZ6phase3PiiiE10share_Dist;
	add.s32 	%r30, %r29, %r28;
	shl.b32 	%r31, %r5, 2;
	add.s32 	%r32, %r30, %r31;
	st.shared.u32 	[%r32], %r27;
	ld.global.u32 	%r33, [%rd8+128];
	st.shared.u32 	[%r32+128], %r33;
	mul.wide.s32 	%rd9, %r19, 4;
	add.s64 	%rd10, %rd2, %rd9;
	ld.global.u32 	%r34, [%rd10];
	st.shared.u32 	[%r32+16384], %r34;
	ld.global.u32 	%r35, [%rd10+128];
	st.shared.u32 	[%r32+16512], %r35;
	mul.wide.s32 	%rd11, %r21, 4;
	add.s64 	%rd12, %rd2, %rd11;
	ld.global.u32 	%r36, [%rd12];
	st.shared.u32 	[%r32+256], %r36;
	ld.global.u32 	%r37, [%rd12+128];
	st.shared.u32 	[%r32+384], %r37;
	mul.wide.s32 	%rd13, %r22, 4;
	add.s64 	%rd14, %rd2, %rd13;
	ld.global.u32 	%r38, [%rd14];
	st.shared.u32 	[%r32+16640], %r38;
	ld.global.u32 	%r39, [%rd14+128];
	st.shared.u32 	[%r32+16768], %r39;
	bar.sync 	0;
	ld.shared.u32 	%r40, [%r30];
	add.s32 	%r41, %r29, %r31;
	ld.shared.u32 	%r42, [%r41+256];
	add.s32 	%r43, %r42, %r40;
	min.s32 	%r44, %r43, %r23;
	ld.shared.u32 	%r45, [%r41+384];
	add.s32 	%r46, %r45, %r40;
	min.s32 	%r47, %r46, %r24;
	ld.shared.u32 	%r48, [%r30+16384];
	add.s32 	%r49, %r42, %r48;
	min.s32 	%r50, %r49, %r25;
	add.s32 	%r51, %r45, %r48;
	min.s32 	%r52, %r51, %r26;
	ld.shared.u32 	%r53, [%r30+4];
	ld.shared.u32 	%r54, [%r41+768];
	add.s32 	%r55, %r54, %r53;
	min.s32 	%r56, %r55, %r44;
	ld.shared.u32 	%r57, [%r41+896];
	add.s32 	%r58, %r57, %r53;
	min.s32 	%r59, %r58, %r47;
	ld.shared.u32 	%r60, [%r30+16388];
	add.s32 	%r61, %r54, %r60;
	min.s32 	%r62, %r61, %r50;
	add.s32 	%r63, %r57, %r60;
	min.s32 	%r64, %r63, %r52;
	ld.shared.u32 	%r65, [%r30+8];
	ld.shared.u32 	%r66, [%r41+1280];
	add.s32 	%r67, %r66, %r65;
	min.s32 	%r68, %r67, %r56;
	ld.shared.u32 	%r69, [%r41+1408];
	add.s32 	%r70, %r69, %r65;
	min.s32 	%r71, %r70, %r59;
	ld.shared.u32 	%r72, [%r30+16392];
	add.s32 	%r73, %r66, %r72;
	min.s32 	%r74, %r73, %r62;
	add.s32 	%r75, %r69, %r72;
	min.s32 	%r76, %r75, %r64;
	ld.shared.u32 	%r77, [%r30+12];
	ld.shared.u32 	%r78, [%r41+1792];
	add.s32 	%r79, %r78, %r77;
	min.s32 	%r80, %r79, %r68;
	ld.shared.u32 	%r81, [%r41+1920];
	add.s32 	%r82, %r81, %r77;
	min.s32 	%r83, %r82, %r71;
	ld.shared.u32 	%r84, [%r30+16396];
	add.s32 	%r85, %r78, %r84;
	min.s32 	%r86, %r85, %r74;
	add.s32 	%r87, %r81, %r84;
	min.s32 	%r88, %r87, %r76;
	ld.shared.u32 	%r89, [%r30+16];
	ld.shared.u32 	%r90, [%r41+2304];
	add.s32 	%r91, %r90, %r89;
	min.s32 	%r92, %r91, %r80;
	ld.shared.u32 	%r93, [%r41+2432];
	add.s32 	%r94, %r93, %r89;
	min.s32 	%r95, %r94, %r83;
	ld.shared.u32 	%r96, [%r30+16400];
	add.s32 	%r97, %r90, %r96;
	min.s32 	%r98, %r97, %r86;
	add.s32 	%r99, %r93, %r96;
	min.s32 	%r100, %r99, %r88;
	ld.shared.u32 	%r101, [%r30+20];
	ld.shared.u32 	%r102, [%r41+2816];
	add.s32 	%r103, %r102, %r101;
	min.s32 	%r104, %r103, %r92;
	ld.shared.u32 	%r105, [%r41+2944];
	add.s32 	%r106, %r105, %r101;
	min.s32 	%r107, %r106, %r95;
	ld.shared.u32 	%r108, [%r30+16404];
	add.s32 	%r109, %r102, %r108;
	min.s32 	%r110, %r109, %r98;
	add.s32 	%r111, %r105, %r108;
	min.s32 	%r112, %r111, %r100;
	ld.shared.u32 	%r113, [%r30+24];
	ld.shared.u32 	%r114, [%r41+3328];
	add.s32 	%r115, %r114, %r113;
	min.s32 	%r116, %r115, %r104;
	ld.shared.u32 	%r117, [%r41+3456];
	add.s32 	%r118, %r117, %r113;
	min.s32 	%r119, %r118, %r107;
	ld.shared.u32 	%r120, [%r30+16408];
	add.s32 	%r121, %r114, %r120;
	min.s32 	%r122, %r121, %r110;
	add.s32 	%r123, %r117, %r120;
	min.s32 	%r124, %r123, %r112;
	ld.shared.u32 	%r125, [%r30+28];
	ld.shared.u32 	%r126, [%r41+3840];
	add.s32 	%r127, %r126, %r125;
	min.s32 	%r128, %r127, %r116;
	ld.shared.u32 	%r129, [%r41+3968];
	add.s32 	%r130, %r129, %r125;
	min.s32 	%r131, %r130, %r119;
	ld.shared.u32 	%r132, [%r30+16412];
	add.s32 	%r133, %r126, %r132;
	min.s32 	%r134, %r133, %r122;
	add.s32 	%r135, %r129, %r132;
	min.s32 	%r136, %r135, %r124;
	ld.shared.u32 	%r137, [%r30+32];
	ld.shared.u32 	%r138, [%r41+4352];
	add.s32 	%r139, %r138, %r137;
	min.s32 	%r140, %r139, %r128;
	ld.shared.u32 	%r141, [%r41+4480];
	add.s32 	%r142, %r141, %r137;
	min.s32 	%r143, %r142, %r131;
	ld.shared.u32 	%r144, [%r30+16416];
	add.s32 	%r145, %r138, %r144;
	min.s32 	%r146, %r145, %r134;
	add.s32 	%r147, %r141, %r144;
	min.s32 	%r148, %r147, %r136;
	ld.shared.u32 	%r149, [%r30+36];
	ld.shared.u32 	%r150, [%r41+4864];
	add.s32 	%r151, %r150, %r149;
	min.s32 	%r152, %r151, %r140;
	ld.shared.u32 	%r153, [%r41+4992];
	add.s32 	%r154, %r153, %r149;
	min.s32 	%r155, %r154, %r143;
	ld.shared.u32 	%r156, [%r30+16420];
	add.s32 	%r157, %r150, %r156;
	min.s32 	%r158, %r157, %r146;
	add.s32 	%r159, %r153, %r156;
	min.s32 	%r160, %r159, %r148;
	ld.shared.u32 	%r161, [%r30+40];
	ld.shared.u32 	%r162, [%r41+5376];
	add.s32 	%r163, %r162, %r161;
	min.s32 	%r164, %r163, %r152;
	ld.shared.u32 	%r165, [%r41+5504];
	add.s32 	%r166, %r165, %r161;
	min.s32 	%r167, %r166, %r155;
	ld.shared.u32 	%r168, [%r30+16424];
	add.s32 	%r169, %r162, %r168;
	min.s32 	%r170, %r169, %r158;
	add.s32 	%r171, %r165, %r168;
	min.s32 	%r172, %r171, %r160;
	ld.shared.u32 	%r173, [%r30+44];
	ld.shared.u32 	%r174, [%r41+5888];
	add.s32 	%r175, %r174, %r173;
	min.s32 	%r176, %r175, %r164;
	ld.shared.u32 	%r177, [%r41+6016];
	add.s32 	%r178, %r177, %r173;
	min.s32 	%r179, %r178, %r167;
	ld.shared.u32 	%r180, [%r30+16428];
	add.s32 	%r181, %r174, %r180;
	min.s32 	%r182, %r181, %r170;
	add.s32 	%r183, %r177, %r180;
	min.s32 	%r184, %r183, %r172;
	ld.shared.u32 	%r185, [%r30+48];
	ld.shared.u32 	%r186, [%r41+6400];
	add.s32 	%r187, %r186, %r185;
	min.s32 	%r188, %r187, %r176;
	ld.shared.u32 	%r189, [%r41+6528];
	add.s32 	%r190, %r189, %r185;
	min.s32 	%r191, %r190, %r179;
	ld.shared.u32 	%r192, [%r30+16432];
	add.s32 	%r193, %r186, %r192;
	min.s32 	%r194, %r193, %r182;
	add.s32 	%r195, %r189, %r192;
	min.s32 	%r196, %r195, %r184;
	ld.shared.u32 	%r197, [%r30+52];
	ld.shared.u32 	%r198, [%r41+6912];
	add.s32 	%r199, %r198, %r197;
	min.s32 	%r200, %r199, %r188;
	ld.shared.u32 	%r201, [%r41+7040];
	add.s32 	%r202, %r201, %r197;
	min.s32 	%r203, %r202, %r191;
	ld.shared.u32 	%r204, [%r30+16436];
	add.s32 	%r205, %r198, %r204;
	min.s32 	%r206, %r205, %r194;
	add.s32 	%r207, %r201, %r204;
	min.s32 	%r208, %r207, %r196;
	ld.shared.u32 	%r209, [%r30+56];
	ld.shared.u32 	%r210, [%r41+7424];
	add.s32 	%r211, %r210, %r209;
	min.s32 	%r212, %r211, %r200;
	ld.shared.u32 	%r213, [%r41+7552];
	add.s32 	%r214, %r213, %r209;
	min.s32 	%r215, %r214, %r203;
	ld.shared.u32 	%r216, [%r30+16440];
	add.s32 	%r217, %r210, %r216;
	min.s32 	%r218, %r217, %r206;
	add.s32 	%r219, %r213, %r216;
	min.s32 	%r220, %r219, %r208;
	ld.shared.u32 	%r221, [%r30+60];
	ld.shared.u32 	%r222, [%r41+7936];
	add.s32 	%r223, %r222, %r221;
	min.s32 	%r224, %r223, %r212;
	ld.shared.u32 	%r225, [%r41+8064];
	add.s32 	%r226, %r225, %r221;
	min.s32 	%r227, %r226, %r215;
	ld.shared.u32 	%r228, [%r30+16444];
	add.s32 	%r229, %r222, %r228;
	min.s32 	%r230, %r229, %r218;
	add.s32 	%r231, %r225, %r228;
	min.s32 	%r232, %r231, %r220;
	ld.shared.u32 	%r233, [%r30+64];
	ld.shared.u32 	%r234, [%r41+8448];
	add.s32 	%r235, %r234, %r233;
	min.s32 	%r236, %r235, %r224;
	ld.shared.u32 	%r237, [%r41+8576];
	add.s32 	%r238, %r237, %r233;
	min.s32 	%r239, %r238, %r227;
	ld.shared.u32 	%r240, [%r30+16448];
	add.s32 	%r241, %r234, %r240;
	min.s32 	%r242, %r241, %r230;
	add.s32 	%r243, %r237, %r240;
	min.s32 	%r244, %r243, %r232;
	ld.shared.u32 	%r245, [%r30+68];
	ld.shared.u32 	%r246, [%r41+8960];
	add.s32 	%r247, %r246, %r245;
	min.s32 	%r248, %r247, %r236;
	ld.shared.u32 	%r249, [%r41+9088];
	add.s32 	%r250, %r249, %r245;
	min.s32 	%r251, %r250, %r239;
	ld.shared.u32 	%r252, [%r30+16452];
	add.s32 	%r253, %r246, %r252;
	min.s32 	%r254, %r253, %r242;
	add.s32 	%r255, %r249, %r252;
	min.s32 	%r256, %r255, %r244;
	ld.shared.u32 	%r257, [%r30+72];
	ld.shared.u32 	%r258, [%r41+9472];
	add.s32 	%r259, %r258, %r257;
	min.s32 	%r260, %r259, %r248;
	ld.shared.u32 	%r261, [%r41+9600];
	add.s32 	%r262, %r261, %r257;
	min.s32 	%r263, %r262, %r251;
	ld.shared.u32 	%r264, [%r30+16456];
	add.s32 	%r265, %r258, %r264;
	min.s32 	%r266, %r265, %r254;
	add.s32 	%r267, %r261, %r264;
	min.s32 	%r268, %r267, %r256;
	ld.shared.u32 	%r269, [%r30+76];
	ld.shared.u32 	%r270, [%r41+9984];
	add.s32 	%r271, %r270, %r269;
	min.s32 	%r272, %r271, %r260;
	ld.shared.u32 	%r273, [%r41+10112];
	add.s32 	%r274, %r273, %r269;
	min.s32 	%r275, %r274, %r263;
	ld.shared.u32 	%r276, [%r30+16460];
	add.s32 	%r277, %r270, %r276;
	min.s32 	%r278, %r277, %r266;
	add.s32 	%r279, %r273, %r276;
	min.s32 	%r280, %r279, %r268;
	ld.shared.u32 	%r281, [%r30+80];
	ld.shared.u32 	%r282, [%r41+10496];
	add.s32 	%r283, %r282, %r281;
	min.s32 	%r284, %r283, %r272;
	ld.shared.u32 	%r285, [%r41+10624];
	add.s32 	%r286, %r285, %r281;
	min.s32 	%r287, %r286, %r275;
	ld.shared.u32 	%r288, [%r30+16464];
	add.s32 	%r289, %r282, %r288;
	min.s32 	%r290, %r289, %r278;
	add.s32 	%r291, %r285, %r288;
	min.s32 	%r292, %r291, %r280;
	ld.shared.u32 	%r293, [%r30+84];
	ld.shared.u32 	%r294, [%r41+11008];
	add.s32 	%r295, %r294, %r293;
	min.s32 	%r296, %r295, %r284;
	ld.shared.u32 	%r297, [%r41+11136];
	add.s32 	%r298, %r297, %r293;
	min.s32 	%r299, %r298, %r287;
	ld.shared.u32 	%r300, [%r30+16468];
	add.s32 	%r301, %r294, %r300;
	min.s32 	%r302, %r301, %r290;
	add.s32 	%r303, %r297, %r300;
	min.s32 	%r304, %r303, %r292;
	ld.shared.u32 	%r305, [%r30+88];
	ld.shared.u32 	%r306, [%r41+11520];
	add.s32 	%r307, %r306, %r305;
	min.s32 	%r308, %r307, %r296;
	ld.shared.u32 	%r309, [%r41+11648];
	add.s32 	%r310, %r309, %r305;
	min.s32 	%r311, %r310, %r299;
	ld.shared.u32 	%r312, [%r30+16472];
	add.s32 	%r313, %r306, %r312;
	min.s32 	%r314, %r313, %r302;
	add.s32 	%r315, %r309, %r312;
	min.s32 	%r316, %r315, %r304;
	ld.shared.u32 	%r317, [%r30+92];
	ld.shared.u32 	%r318, [%r41+12032];
	add.s32 	%r319, %r318, %r317;
	min.s32 	%r320, %r319, %r308;
	ld.shared.u32 	%r321, [%r41+12160];
	add.s32 	%r322, %r321, %r317;
	min.s32 	%r323, %r322, %r311;
	ld.shared.u32 	%r324, [%r30+16476];
	add.s32 	%r325, %r318, %r324;
	min.s32 	%r326, %r325, %r314;
	add.s32 	%r327, %r321, %r324;
	min.s32 	%r328, %r327, %r316;
	ld.shared.u32 	%r329, [%r30+96];
	ld.shared.u32 	%r330, [%r41+12544];
	add.s32 	%r331, %r330, %r329;
	min.s32 	%r332, %r331, %r320;
	ld.shared.u32 	%r333, [%r41+12672];
	add.s32 	%r334, %r333, %r329;
	min.s32 	%r335, %r334, %r323;
	ld.shared.u32 	%r336, [%r30+16480];
	add.s32 	%r337, %r330, %r336;
	min.s32 	%r338, %r337, %r326;
	add.s32 	%r339, %r333, %r336;
	min.s32 	%r340, %r339, %r328;
	ld.shared.u32 	%r341, [%r30+100];
	ld.shared.u32 	%r342, [%r41+13056];
	add.s32 	%r343, %r342, %r341;
	min.s32 	%r344, %r343, %r332;
	ld.shared.u32 	%r345, [%r41+13184];
	add.s32 	%r346, %r345, %r341;
	min.s32 	%r347, %r346, %r335;
	ld.shared.u32 	%r348, [%r30+16484];
	add.s32 	%r349, %r342, %r348;
	min.s32 	%r350, %r349, %r338;
	add.s32 	%r351, %r345, %r348;
	min.s32 	%r352, %r351, %r340;
	ld.shared.u32 	%r353, [%r30+104];
	ld.shared.u32 	%r354, [%r41+13568];
	add.s32 	%r355, %r354, %r353;
	min.s32 	%r356, %r355, %r344;
	ld.shared.u32 	%r357, [%r41+13696];
	add.s32 	%r358, %r357, %r353;
	min.s32 	%r359, %r358, %r347;
	ld.shared.u32 	%r360, [%r30+16488];
	add.s32 	%r361, %r354, %r360;
	min.s32 	%r362, %r361, %r350;
	add.s32 	%r363, %r357, %r360;
	min.s32 	%r364, %r363, %r352;
	ld.shared.u32 	%r365, [%r30+108];
	ld.shared.u32 	%r366, [%r41+14080];
	add.s32 	%r367, %r366, %r365;
	min.s32 	%r368, %r367, %r356;
	ld.shared.u32 	%r369, [%r41+14208];
	add.s32 	%r370, %r369, %r365;
	min.s32 	%r371, %r370, %r359;
	ld.shared.u32 	%r372, [%r30+16492];
	add.s32 	%r373, %r366, %r372;
	min.s32 	%r374, %r373, %r362;
	add.s32 	%r375, %r369, %r372;
	min.s32 	%r376, %r375, %r364;
	ld.shared.u32 	%r377, [%r30+112];
	ld.shared.u32 	%r378, [%r41+14592];
	add.s32 	%r379, %r378, %r377;
	min.s32 	%r380, %r379, %r368;
	ld.shared.u32 	%r381, [%r41+14720];
	add.s32 	%r382, %r381, %r377;
	min.s32 	%r383, %r382, %r371;
	ld.shared.u32 	%r384, [%r30+16496];
	add.s32 	%r385, %r378, %r384;
	min.s32 	%r386, %r385, %r374;
	add.s32 	%r387, %r381, %r384;
	min.s32 	%r388, %r387, %r376;
	ld.shared.u32 	%r389, [%r30+116];
	ld.shared.u32 	%r390, [%r41+15104];
	add.s32 	%r391, %r390, %r389;
	min.s32 	%r392, %r391, %r380;
	ld.shared.u32 	%r393, [%r41+15232];
	add.s32 	%r394, %r393, %r389;
	min.s32 	%r395, %r394, %r383;
	ld.shared.u32 	%r396, [%r30+16500];
	add.s32 	%r397, %r390, %r396;
	min.s32 	%r398, %r397, %r386;
	add.s32 	%r399, %r393, %r396;
	min.s32 	%r400, %r399, %r388;
	ld.shared.u32 	%r401, [%r30+120];
	ld.shared.u32 	%r402, [%r41+15616];
	add.s32 	%r403, %r402, %r401;
	min.s32 	%r404, %r403, %r392;
	ld.shared.u32 	%r405, [%r41+15744];
	add.s32 	%r406, %r405, %r401;
	min.s32 	%r407, %r406, %r395;
	ld.shared.u32 	%r408, [%r30+16504];
	add.s32 	%r409, %r402, %r408;
	min.s32 	%r410, %r409, %r398;
	add.s32 	%r411, %r405, %r408;
	min.s32 	%r412, %r411, %r400;
	ld.shared.u32 	%r413, [%r30+124];
	ld.shared.u32 	%r414, [%r41+16128];
	add.s32 	%r415, %r414, %r413;
	min.s32 	%r416, %r415, %r404;
	ld.shared.u32 	%r417, [%r41+16256];
	add.s32 	%r418, %r417, %r413;
	min.s32 	%r419, %r418, %r407;
	ld.shared.u32 	%r420, [%r30+16508];
	add.s32 	%r421, %r414, %r420;
	min.s32 	%r422, %r421, %r410;
	add.s32 	%r423, %r417, %r420;
	min.s32 	%r424, %r423, %r412;
	ld.shared.u32 	%r425, [%r30+128];
	ld.shared.u32 	%r426, [%r41+16640];
	add.s32 	%r427, %r426, %r425;
	min.s32 	%r428, %r427, %r416;
	ld.shared.u32 	%r429, [%r41+16768];
	add.s32 	%r430, %r429, %r425;
	min.s32 	%r431, %r430, %r419;
	ld.shared.u32 	%r432, [%r30+16512];
	add.s32 	%r433, %r426, %r432;
	min.s32 	%r434, %r433, %r422;
	add.s32 	%r435, %r429, %r432;
	min.s32 	%r436, %r435, %r424;
	ld.shared.u32 	%r437, [%r30+132];
	ld.shared.u32 	%r438, [%r41+17152];
	add.s32 	%r439, %r438, %r437;
	min.s32 	%r440, %r439, %r428;
	ld.shared.u32 	%r441, [%r41+17280];
	add.s32 	%r442, %r441, %r437;
	min.s32 	%r443, %r442, %r431;
	ld.shared.u32 	%r444, [%r30+16516];
	add.s32 	%r445, %r438, %r444;
	min.s32 	%r446, %r445, %r434;
	add.s32 	%r447, %r441, %r444;
	min.s32 	%r448, %r447, %r436;
	ld.shared.u32 	%r449, [%r30+136];
	ld.shared.u32 	%r450, [%r41+17664];
	add.s32 	%r451, %r450, %r449;
	min.s32 	%r452, %r451, %r440;
	ld.shared.u32 	%r453, [%r41+17792];
	add.s32 	%r454, %r453, %r449;
	min.s32 	%r455, %r454, %r443;
	ld.shared.u32 	%r456, [%r30+16520];
	add.s32 	%r457, %r450, %r456;
	min.s32 	%r458, %r457, %r446;
	add.s32 	%r459, %r453, %r456;
	min.s32 	%r460, %r459, %r448;
	ld.shared.u32 	%r461, [%r30+140];
	ld.shared.u32 	%r462, [%r41+18176];
	add.s32 	%r463, %r462, %r461;
	min.s32 	%r464, %r463, %r452;
	ld.shared.u32 	%r465, [%r41+18304];
	add.s32 	%r466, %r465, %r461;
	min.s32 	%r467, %r466, %r455;
	ld.shared.u32 	%r468, [%r30+16524];
	add.s32 	%r469, %r462, %r468;
	min.s32 	%r470, %r469, %r458;
	add.s32 	%r471, %r465, %r468;
	min.s32 	%r472, %r471, %r460;
	ld.shared.u32 	%r473, [%r30+144];
	ld.shared.u32 	%r474, [%r41+18688];
	add.s32 	%r475, %r474, %r473;
	min.s32 	%r476, %r475, %r464;
	ld.shared.u32 	%r477, [%r41+18816];
	add.s32 	%r478, %r477, %r473;
	min.s32 	%r479, %r478, %r467;
	ld.shared.u32 	%r480, [%r30+16528];
	add.s32 	%r481, %r474, %r480;
	min.s32 	%r482, %r481, %r470;
	add.s32 	%r483, %r477, %r480;
	min.s32 	%r484, %r483, %r472;
	ld.shared.u32 	%r485, [%r30+148];
	ld.shared.u32 	%r486, [%r41+19200];
	add.s32 	%r487, %r486, %r485;
	min.s32 	%r488, %r487, %r476;
	ld.shared.u32 	%r489, [%r41+19328];
	add.s32 	%r490, %r489, %r485;
	min.s32 	%r491, %r490, %r479;
	ld.shared.u32 	%r492, [%r30+16532];
	add.s32 	%r493, %r486, %r492;
	min.s32 	%r494, %r493, %r482;
	add.s32 	%r495, %r489, %r492;
	min.s32 	%r496, %r495, %r484;
	ld.shared.u32 	%r497, [%r30+152];
	ld.shared.u32 	%r498, [%r41+19712];
	add.s32 	%r499, %r498, %r497;
	min.s32 	%r500, %r499, %r488;
	ld.shared.u32 	%r501, [%r41+19840];
	add.s32 	%r502, %r501, %r497;
	min.s32 	%r503, %r502, %r491;
	ld.shared.u32 	%r504, [%r30+16536];
	add.s32 	%r505, %r498, %r504;
	min.s32 	%r506, %r505, %r494;
	add.s32 	%r507, %r501, %r504;
	min.s32 	%r508, %r507, %r496;
	ld.shared.u32 	%r509, [%r30+156];
	ld.shared.u32 	%r510, [%r41+20224];
	add.s32 	%r511, %r510, %r509;
	min.s32 	%r512, %r511, %r500;
	ld.shared.u32 	%r513, [%r41+20352];
	add.s32 	%r514, %r513, %r509;
	min.s32 	%r515, %r514, %r503;
	ld.shared.u32 	%r516, [%r30+16540];
	add.s32 	%r517, %r510, %r516;
	min.s32 	%r518, %r517, %r506;
	add.s32 	%r519, %r513, %r516;
	min.s32 	%r520, %r519, %r508;
	ld.shared.u32 	%r521, [%r30+160];
	ld.shared.u32 	%r522, [%r41+20736];
	add.s32 	%r523, %r522, %r521;
	min.s32 	%r524, %r523, %r512;
	ld.shared.u32 	%r525, [%r41+20864];
	add.s32 	%r526, %r525, %r521;
	min.s32 	%r527, %r526, %r515;
	ld.shared.u32 	%r528, [%r30+16544];
	add.s32 	%r529, %r522, %r528;
	min.s32 	%r530, %r529, %r518;
	add.s32 	%r531, %r525, %r528;
	min.s32 	%r532, %r531, %r520;
	ld.shared.u32 	%r533, [%r30+164];
	ld.shared.u32 	%r534, [%r41+21248];
	add.s32 	%r535, %r534, %r533;
	min.s32 	%r536, %r535, %r524;
	ld.shared.u32 	%r537, [%r41+21376];
	add.s32 	%r538, %r537, %r533;
	min.s32 	%r539, %r538, %r527;
	ld.shared.u32 	%r540, [%r30+16548];
	add.s32 	%r541, %r534, %r540;
	min.s32 	%r542, %r541, %r530;
	add.s32 	%r543, %r537, %r540;
	min.s32 	%r544, %r543, %r532;
	ld.shared.u32 	%r545, [%r30+168];
	ld.shared.u32 	%r546, [%r41+21760];
	add.s32 	%r547, %r546, %r545;
	min.s32 	%r548, %r547, %r536;
	ld.shared.u32 	%r549, [%r41+21888];
	add.s32 	%r550, %r549, %r545;
	min.s32 	%r551, %r550, %r539;
	ld.shared.u32 	%r552, [%r30+16552];
	add.s32 	%r553, %r546, %r552;
	min.s32 	%r554, %r553, %r542;
	add.s32 	%r555, %r549, %r552;
	min.s32 	%r556, %r555, %r544;
	ld.shared.u32 	%r557, [%r30+172];
	ld.shared.u32 	%r558, [%r41+22272];
	add.s32 	%r559, %r558, %r557;
	min.s32 	%r560, %r559, %r548;
	ld.shared.u32 	%r561, [%r41+22400];
	add.s32 	%r562, %r561, %r557;
	min.s32 	%r563, %r562, %r551;
	ld.shared.u32 	%r564, [%r30+16556];
	add.s32 	%r565, %r558, %r564;
	min.s32 	%r566, %r565, %r554;
	add.s32 	%r567, %r561, %r564;
	min.s32 	%r568, %r567, %r556;
	ld.shared.u32 	%r569, [%r30+176];
	ld.shared.u32 	%r570, [%r41+22784];
	add.s32 	%r571, %r570, %r569;
	min.s32 	%r572, %r571, %r560;
	ld.shared.u32 	%r573, [%r41+22912];
	add.s32 	%r574, %r573, %r569;
	min.s32 	%r575, %r574, %r563;
	ld.shared.u32 	%r576, [%r30+16560];
	add.s32 	%r577, %r570, %r576;
	min.s32 	%r578, %r577, %r566;
	add.s32 	%r579, %r573, %r576;
	min.s32 	%r580, %r579, %r568;
	ld.shared.u32 	%r581, [%r30+180];
	ld.shared.u32 	%r582, [%r41+23296];
	add.s32 	%r583, %r582, %r581;
	min.s32 	%r584, %r583, %r572;
	ld.shared.u32 	%r585, [%r41+23424];
	add.s32 	%r586, %r585, %r581;
	min.s32 	%r587, %r586, %r575;
	ld.shared.u32 	%r588, [%r30+16564];
	add.s32 	%r589, %r582, %r588;
	min.s32 	%r590, %r589, %r578;
	add.s32 	%r591, %r585, %r588;
	min.s32 	%r592, %r591, %r580;
	ld.shared.u32 	%r593, [%r30+184];
	ld.shared.u32 	%r594, [%r41+23808];
	add.s32 	%r595, %r594, %r593;
	min.s32 	%r596, %r595, %r584;
	ld.shared.u32 	%r597, [%r41+23936];
	add.s32 	%r598, %r597, %r593;
	min.s32 	%r599, %r598, %r587;
	ld.shared.u32 	%r600, [%r30+16568];
	add.s32 	%r601, %r594, %r600;
	min.s32 	%r602, %r601, %r590;
	add.s32 	%r603, %r597, %r600;
	min.s32 	%r604, %r603, %r592;
	ld.shared.u32 	%r605, [%r30+188];
	ld.shared.u32 	%r606, [%r41+24320];
	add.s32 	%r607, %r606, %r605;
	min.s32 	%r608, %r607, %r596;
	ld.shared.u32 	%r609, [%r41+24448];
	add.s32 	%r610, %r609, %r605;
	min.s32 	%r611, %r610, %r599;
	ld.shared.u32 	%r612, [%r30+16572];
	add.s32 	%r613, %r606, %r612;
	min.s32 	%r614, %r613, %r602;
	add.s32 	%r615, %r609, %r612;
	min.s32 	%r616, %r615, %r604;
	ld.shared.u32 	%r617, [%r30+192];
	ld.shared.u32 	%r618, [%r41+24832];
	add.s32 	%r619, %r618, %r617;
	min.s32 	%r620, %r619, %r608;
	ld.shared.u32 	%r621, [%r41+24960];
	add.s32 	%r622, %r621, %r617;
	min.s32 	%r623, %r622, %r611;
	ld.shared.u32 	%r624, [%r30+16576];
	add.s32 	%r625, %r618, %r624;
	min.s32 	%r626, %r625, %r614;
	add.s32 	%r627, %r621, %r624;
	min.s32 	%r628, %r627, %r616;
	ld.shared.u32 	%r629, [%r30+196];
	ld.shared.u32 	%r630, [%r41+25344];
	add.s32 	%r631, %r630, %r629;
	min.s32 	%r632, %r631, %r620;
	ld.shared.u32 	%r633, [%r41+25472];
	add.s32 	%r634, %r633, %r629;
	min.s32 	%r635, %r634, %r623;
	ld.shared.u32 	%r636, [%r30+16580];
	add.s32 	%r637, %r630, %r636;
	min.s32 	%r638, %r637, %r626;
	add.s32 	%r639, %r633, %r636;
	min.s32 	%r640, %r639, %r628;
	ld.shared.u32 	%r641, [%r30+200];
	ld.shared.u32 	%r642, [%r41+25856];
	add.s32 	%r643, %r642, %r641;
	min.s32 	%r644, %r643, %r632;
	ld.shared.u32 	%r645, [%r41+25984];
	add.s32 	%r646, %r645, %r641;
	min.s32 	%r647, %r646, %r635;
	ld.shared.u32 	%r648, [%r30+16584];
	add.s32 	%r649, %r642, %r648;
	min.s32 	%r650, %r649, %r638;
	add.s32 	%r651, %r645, %r648;
	min.s32 	%r652, %r651, %r640;
	ld.shared.u32 	%r653, [%r30+204];
	ld.shared.u32 	%r654, [%r41+26368];
	add.s32 	%r655, %r654, %r653;
	min.s32 	%r656, %r655, %r644;
	ld.shared.u32 	%r657, [%r41+26496];
	add.s32 	%r658, %r657, %r653;
	min.s32 	%r659, %r658, %r647;
	ld.shared.u32 	%r660, [%r30+16588];
	add.s32 	%r661, %r654, %r660;
	min.s32 	%r662, %r661, %r650;
	add.s32 	%r663, %r657, %r660;
	min.s32 	%r664, %r663, %r652;
	ld.shared.u32 	%r665, [%r30+208];
	ld.shared.u32 	%r666, [%r41+26880];
	add.s32 	%r667, %r666, %r665;
	min.s32 	%r668, %r667, %r656;
	ld.shared.u32 	%r669, [%r41+27008];
	add.s32 	%r670, %r669, %r665;
	min.s32 	%r671, %r670, %r659;
	ld.shared.u32 	%r672, [%r30+16592];
	add.s32 	%r673, %r666, %r672;
	min.s32 	%r674, %r673, %r662;
	add.s32 	%r675, %r669, %r672;
	min.s32 	%r676, %r675, %r664;
	ld.shared.u32 	%r677, [%r30+212];
	ld.shared.u32 	%r678, [%r41+27392];
	add.s32 	%r679, %r678, %r677;
	min.s32 	%r680, %r679, %r668;
	ld.shared.u32 	%r681, [%r41+27520];
	add.s32 	%r682, %r681, %r677;
	min.s32 	%r683, %r682, %r671;
	ld.shared.u32 	%r684, [%r30+16596];
	add.s32 	%r685, %r678, %r684;
	min.s32 	%r686, %r685, %r674;
	add.s32 	%r687, %r681, %r684;
	min.s32 	%r688, %r687, %r676;
	ld.shared.u32 	%r689, [%r30+216];
	ld.shared.u32 	%r690, [%r41+27904];
	add.s32 	%r691, %r690, %r689;
	min.s32 	%r692, %r691, %r680;
	ld.shared.u32 	%r693, [%r41+28032];
	add.s32 	%r694, %r693, %r689;
	min.s32 	%r695, %r694, %r683;
	ld.shared.u32 	%r696, [%r30+16600];
	add.s32 	%r697, %r690, %r696;
	min.s32 	%r698, %r697, %r686;
	add.s32 	%r699, %r693, %r696;
	min.s32 	%r700, %r699, %r688;
	ld.shared.u32 	%r701, [%r30+220];
	ld.shared.u32 	%r702, [%r41+28416];
	add.s32 	%r703, %r702, %r701;
	min.s32 	%r704, %r703, %r692;
	ld.shared.u32 	%r705, [%r41+28544];
	add.s32 	%r706, %r705, %r701;
	min.s32 	%r707, %r706, %r695;
	ld.shared.u32 	%r708, [%r30+16604];
	add.s32 	%r709, %r702, %r708;
	min.s32 	%r710, %r709, %r698;
	add.s32 	%r711, %r705, %r708;
	min.s32 	%r712, %r711, %r700;
	ld.shared.u32 	%r713, [%r30+224];
	ld.shared.u32 	%r714, [%r41+28928];
	add.s32 	%r715, %r714, %r713;
	min.s32 	%r716, %r715, %r704;
	ld.shared.u32 	%r717, [%r41+29056];
	add.s32 	%r718, %r717, %r713;
	min.s32 	%r719, %r718, %r707;
	ld.shared.u32 	%r720, [%r30+16608];
	add.s32 	%r721, %r714, %r720;
	min.s32 	%r722, %r721, %r710;
	add.s32 	%r723, %r717, %r720;
	min.s32 	%r724, %r723, %r712;
	ld.shared.u32 	%r725, [%r30+228];
	ld.shared.u32 	%r726, [%r41+29440];
	add.s32 	%r727, %r726, %r725;
	min.s32 	%r728, %r727, %r716;
	ld.shared.u32 	%r729, [%r41+29568];
	add.s32 	%r730, %r729, %r725;
	min.s32 	%r731, %r730, %r719;
	ld.shared.u32 	%r732, [%r30+16612];
	add.s32 	%r733, %r726, %r732;
	min.s32 	%r734, %r733, %r722;
	add.s32 	%r735, %r729, %r732;
	min.s32 	%r736, %r735, %r724;
	ld.shared.u32 	%r737, [%r30+232];
	ld.shared.u32 	%r738, [%r41+29952];
	add.s32 	%r739, %r738, %r737;
	min.s32 	%r740, %r739, %r728;
	ld.shared.u32 	%r741, [%r41+30080];
	add.s32 	%r742, %r741, %r737;
	min.s32 	%r743, %r742, %r731;
	ld.shared.u32 	%r744, [%r30+16616];
	add.s32 	%r745, %r738, %r744;
	min.s32 	%r746, %r745, %r734;
	add.s32 	%r747, %r741, %r744;
	min.s32 	%r748, %r747, %r736;
	ld.shared.u32 	%r749, [%r30+236];
	ld.shared.u32 	%r750, [%r41+30464];
	add.s32 	%r751, %r750, %r749;
	min.s32 	%r752, %r751, %r740;
	ld.shared.u32 	%r753, [%r41+30592];
	add.s32 	%r754, %r753, %r749;
	min.s32 	%r755, %r754, %r743;
	ld.shared.u32 	%r756, [%r30+16620];
	add.s32 	%r757, %r750, %r756;
	min.s32 	%r758, %r757, %r746;
	add.s32 	%r759, %r753, %r756;
	min.s32 	%r760, %r759, %r748;
	ld.shared.u32 	%r761, [%r30+240];
	ld.shared.u32 	%r762, [%r41+30976];
	add.s32 	%r763, %r762, %r761;
	min.s32 	%r764, %r763, %r752;
	ld.shared.u32 	%r765, [%r41+31104];
	add.s32 	%r766, %r765, %r761;
	min.s32 	%r767, %r766, %r755;
	ld.shared.u32 	%r768, [%r30+16624];
	add.s32 	%r769, %r762, %r768;
	min.s32 	%r770, %r769, %r758;
	add.s32 	%r771, %r765, %r768;
	min.s32 	%r772, %r771, %r760;
	ld.shared.u32 	%r773, [%r30+244];
	ld.shared.u32 	%r774, [%r41+31488];
	add.s32 	%r775, %r774, %r773;
	min.s32 	%r776, %r775, %r764;
	ld.shared.u32 	%r777, [%r41+31616];
	add.s32 	%r778, %r777, %r773;
	min.s32 	%r779, %r778, %r767;
	ld.shared.u32 	%r780, [%r30+16628];
	add.s32 	%r781, %r774, %r780;
	min.s32 	%r782, %r781, %r770;
	add.s32 	%r783, %r777, %r780;
	min.s32 	%r784, %r783, %r772;
	ld.shared.u32 	%r785, [%r30+248];
	ld.shared.u32 	%r786, [%r41+32000];
	add.s32 	%r787, %r786, %r785;
	min.s32 	%r788, %r787, %r776;
	ld.shared.u32 	%r789, [%r41+32128];
	add.s32 	%r790, %r789, %r785;
	min.s32 	%r791, %r790, %r779;
	ld.shared.u32 	%r792, [%r30+16632];
	add.s32 	%r793, %r786, %r792;
	min.s32 	%r794, %r793, %r782;
	add.s32 	%r795, %r789, %r792;
	min.s32 	%r796, %r795, %r784;
	ld.shared.u32 	%r797, [%r30+252];
	ld.shared.u32 	%r798, [%r41+32512];
	add.s32 	%r799, %r798, %r797;
	min.s32 	%r800, %r799, %r788;
	ld.shared.u32 	%r801, [%r41+32640];
	add.s32 	%r802, %r801, %r797;
	min.s32 	%r803, %r802, %r791;
	ld.shared.u32 	%r804, [%r30+16636];
	add.s32 	%r805, %r798, %r804;
	min.s32 	%r806, %r805, %r794;
	add.s32 	%r807, %r801, %r804;
	min.s32 	%r808, %r807, %r796;
	st.global.u32 	[%rd4], %r800;
	st.global.u32 	[%rd4+128], %r803;
	st.global.u32 	[%rd6], %r806;
	st.global.u32 	[%rd6+128], %r808;
$L__BB2_2:
	ret;

}


// ===== COMPILED SASS (sm_100) =====

	.target	sm_100

	.elftype	@"ET_EXEC"


//--------------------- .note.nv.tkinfo           --------------------------
	.section	.note.nv.tkinfo,"",@"SHT_NOTE"
	.sectionflags	@"SHF_NOTE_NV_TKINFO"
	.tkinfo
        /*0018*/ 	.word	0x00000002
        /*0030*/ 	.string	""
        /*0030*/ 	.string	"ptxas"
        /*0030*/ 	.string	"Cuda compilation tools, release 13.0, V13.0.88"
        /*0030*/ 	.string	"Build cuda_13.0.r13.0/compiler.36424714_0"
        /*0030*/ 	.string	"-arch sm_100 -m 64 "



//--------------------- .note.nv.cuinfo           --------------------------
	.section	.note.nv.cuinfo,"",@"SHT_NOTE"
	.sectionflags	@"SHF_NOTE_NV_CUINFO"
        /*0018*/ 	.short	0x0002
        /*001a*/ 	.short	0x0064
        /*001c*/ 	.short	0x0082
	.zero		2


//--------------------- .nv.info                  --------------------------
	.section	.nv.info,"",@"SHT_CUDA_INFO"
	.align	4


	//----- nvinfo : EIATTR_REGCOUNT
	.align		4
        /*0000*/ 	.byte	0x04, 0x2f
        /*0002*/ 	.short	(.L_1 - .L_0)
	.align		4
.L_0:
        /*0004*/ 	.word	index@(_Z6phase1Piii)
        /*0008*/ 	.word	0x00000016


	//----- nvinfo : EIATTR_FRAME_SIZE
	.align		4
.L_1:
        /*000c*/ 	.byte	0x04, 0x11
        /*000e*/ 	.short	(.L_3 - .L_2)
	.align		4
.L_2:
        /*0010*/ 	.word	index@(_Z6phase1Piii)
        /*0014*/ 	.word	0x00000000


	//----- nvinfo : EIATTR_REGCOUNT
	.align		4
.L_3:
        /*0018*/ 	.byte	0x04, 0x2f
        /*001a*/ 	.short	(.L_5 - .L_4)
	.align		4
.L_4:
        /*001c*/ 	.word	index@(_Z8phase2_1Piii)
        /*0020*/ 	.word	0x0000001e


	//----- nvinfo : EIATTR_FRAME_SIZE
	.align		4
.L_5:
        /*0024*/ 	.byte	0x04, 0x11
        /*0026*/ 	.short	(.L_7 - .L_6)
	.align		4
.L_6:
        /*0028*/ 	.word	index@(_Z8phase2_1Piii)
        /*002c*/ 	.word	0x00000000


	//----- nvinfo : EIATTR_REGCOUNT
	.align		4
.L_7:
        /*0030*/ 	.byte	0x04, 0x2f
        /*0032*/ 	.short	(.L_9 - .L_8)
	.align		4
.L_8:
        /*0034*/ 	.word	index@(_Z6phase3Piii)
        /*0038*/ 	.word	0x00000020


	//----- nvinfo : EIATTR_FRAME_SIZE
	.align		4
.L_9:
        /*003c*/ 	.byte	0x04, 0x11
        /*003e*/ 	.short	(.L_11 - .L_10)
	.align		4
.L_10:
        /*0040*/ 	.word	index@(_Z6phase3Piii)
        /*0044*/ 	.word	0x00000000


	//----- nvinfo : EIATTR_MIN_STACK_SIZE
	.align		4
.L_11:
        /*0048*/ 	.byte	0x04, 0x12
        /*004a*/ 	.short	(.L_13 - .L_12)
	.align		4
.L_12:
        /*004c*/ 	.word	index@(_Z6phase3Piii)
        /*0050*/ 	.word	0x00000000


	//----- nvinfo : EIATTR_MIN_STACK_SIZE
	.align		4
.L_13:
        /*0054*/ 	.byte	0x04, 0x12
        /*0056*/ 	.short	(.L_15 - .L_14)
	.align		4
.L_14:
        /*0058*/ 	.word	index@(_Z8phase2_1Piii)
        /*005c*/ 	.word	0x00000000


	//----- nvinfo : EIATTR_MIN_STACK_SIZE
	.align		4
.L_15:
        /*0060*/ 	.byte	0x04, 0x12
        /*0062*/ 	.short	(.L_17 - .L_16)
	.align		4
.L_16:
        /*0064*/ 	.word	index@(_Z6phase1Piii)
        /*0068*/ 	.word	0x00000000
.L_17:


//--------------------- .nv.compat                --------------------------
	.section	.nv.compat,"",@"SHT_CUDA_COMPAT_INFO"
	.align	4
        /*0000*/ 	.byte	0x02, 0x09, 0x00, 0x00, 0x02, 0x02, 0x01, 0x00, 0x02, 0x05, 0x05, 0x00, 0x03, 0x07, 0x01, 0x01
        /*0010*/ 	.byte	0x02, 0x03, 0x00, 0x00, 0x02, 0x06, 0x01, 0x00, 0x04, 0x0b, 0x08, 0x00, 0x09, 0x00, 0x00, 0x00
        /*0020*/ 	.byte	0x00, 0x00, 0x00, 0x00


//--------------------- .nv.info._Z6phase3Piii    --------------------------
	.section	.nv.info._Z6phase3Piii,"",@"SHT_CUDA_INFO"
	.sectionflags	@""
	.align	4


	//----- nvinfo : EIATTR_CUDA_API_VERSION
	.align		4
        /*0000*/ 	.byte	0x04, 0x37
        /*0002*/ 	.short	(.L_19 - .L_18)
.L_18:
        /*0004*/ 	.word	0x00000082


	//----- nvinfo : EIATTR_KPARAM_INFO
	.align		4
.L_19:
        /*0008*/ 	.byte	0x04, 0x17
        /*000a*/ 	.short	(.L_21 - .L_20)
.L_20:
        /*000c*/ 	.word	0x00000000
        /*0010*/ 	.short	0x0002
        /*0012*/ 	.short	0x000c
        /*0014*/ 	.byte	0x00, 0xf0, 0x11, 0x00


	//----- nvinfo : EIATTR_KPARAM_INFO
	.align		4
.L_21:
        /*0018*/ 	.byte	0x04, 0x17
        /*001a*/ 	.short	(.L_23 - .L_22)
.L_22:
        /*001c*/ 	.word	0x00000000
        /*0020*/ 	.short	0x0001
        /*0022*/ 	.short	0x0008
        /*0024*/ 	.byte	0x00, 0xf0, 0x11, 0x00


	//----- nvinfo : EIATTR_KPARAM_INFO
	.align		4
.L_23:
        /*0028*/ 	.byte	0x04, 0x17
        /*002a*/ 	.short	(.L_25 - .L_24)
.L_24:
        /*002c*/ 	.word	0x00000000
        /*0030*/ 	.short	0x0000
        /*0032*/ 	.short	0x0000
        /*0034*/ 	.byte	0x00, 0xf5, 0x21, 0x00


	//----- nvinfo : EIATTR_SPARSE_MMA_MASK
	.align		4
.L_25:
        /*0038*/ 	.byte	0x03, 0x50
        /*003a*/ 	.short	0x0000


	//----- nvinfo : EIATTR_MAXREG_COUNT
	.align		4
        /*003c*/ 	.byte	0x03, 0x1b
        /*003e*/ 	.short	0x00ff


	//----- nvinfo : EIATTR_NUM_BARRIERS
	.align		4
        /*0040*/ 	.byte	0x02, 0x4c
        /*0042*/ 	.byte	0x01
	.zero		1


	//----- nvinfo : EIATTR_MERCURY_ISA_VERSION
	.align		4
        /*0044*/ 	.byte	0x03, 0x5f
        /*0046*/ 	.short	0x0101


	//----- nvinfo : EIATTR_VRC_CTA_INIT_COUNT
	.align		4
        /*0048*/ 	.byte	0x02, 0x4a
	.zero		1
	.zero		1


	//----- nvinfo : EIATTR_EXIT_INSTR_OFFSETS
	.align		4
        /*004c*/ 	.byte	0x04, 0x1c
        /*004e*/ 	.short	(.L_27 - .L_26)


	//   ....[0]....
.L_26:
        /*0050*/ 	.word	0x00000070


	//   ....[1]....
        /*0054*/ 	.word	0x00001dd0


	//----- nvinfo : EIATTR_CBANK_PARAM_SIZE
	.align		4
.L_27:
        /*0058*/ 	.byte	0x03, 0x19
        /*005a*/ 	.short	0x0010


	//----- nvinfo : EIATTR_PARAM_CBANK
	.align		4
        /*005c*/ 	.byte	0x04, 0x0a
        /*005e*/ 	.short	(.L_29 - .L_28)
	.align		4
.L_28:
        /*0060*/ 	.word	index@(.nv.constant0._Z6phase3Piii)
        /*0064*/ 	.short	0x0380
        /*0066*/ 	.short	0x0010


	//----- nvinfo : EIATTR_SW_WAR
	.align		4
.L_29:
        /*0068*/ 	.byte	0x04, 0x36
        /*006a*/ 	.short	(.L_31 - .L_30)
.L_30:
        /*006c*/ 	.word	0x00000008
.L_31:


//--------------------- .nv.info._Z8phase2_1Piii  --------------------------
	.section	.nv.info._Z8phase2_1Piii,"",@"SHT_CUDA_INFO"
	.sectionflags	@""
	.align	4


	//----- nvinfo : EIATTR_CUDA_API_VERSION
	.align		4
        /*0000*/ 	.byte	0x04, 0x37
        /*0002*/ 	.short	(.L_33 - .L_32)
.L_32:
        /*0004*/ 	.word	0x00000082


	//----- nvinfo : EIATTR_KPARAM_INFO
	.align		4
.L_33:
        /*0008*/ 	.byte	0x04, 0x17
        /*000a*/ 	.short	(.L_35 - .L_34)
.L_34:
        /*000c*/ 	.word	0x00000000
        /*0010*/ 	.short	0x0002
        /*0012*/ 	.short	0x000c
        /*0014*/ 	.byte	0x00, 0xf0, 0x11, 0x00


	//----- nvinfo : EIATTR_KPARAM_INFO
	.align		4
.L_35:
        /*0018*/ 	.byte	0x04, 0x17
        /*001a*/ 	.short	(.L_37 - .L_36)
.L_36:
        /*001c*/ 	.word	0x00000000
        /*0020*/ 	.short	0x0001
        /*0022*/ 	.short	0x0008
        /*0024*/ 	.byte	0x00, 0xf0, 0x11, 0x00


	//----- nvinfo : EIATTR_KPARAM_INFO
	.align		4
.L_37:
        /*0028*/ 	.byte	0x04, 0x17
        /*002a*/ 	.short	(.L_39 - .L_38)
.L_38:
        /*002c*/ 	.word	0x00000000
        /*0030*/ 	.short	0x0000
        /*0032*/ 	.short	0x0000
        /*0034*/ 	.byte	0x00, 0xf5, 0x21, 0x00


	//----- nvinfo : EIATTR_SPARSE_MMA_MASK
	.align		4
.L_39:
        /*0038*/ 	.byte	0x03, 0x50
        /*003a*/ 	.short	0x0000


	//----- nvinfo : EIATTR_MAXREG_COUNT
	.align		4
        /*003c*/ 	.byte	0x03, 0x1b
        /*003e*/ 	.short	0x00ff


	//----- nvinfo : EIATTR_NUM_BARRIERS
	.align		4
        /*0040*/ 	.byte	0x02, 0x4c
        /*0042*/ 	.byte	0x01
	.zero		1


	//----- nvinfo : EIATTR_MERCURY_ISA_VERSION
	.align		4
        /*0044*/ 	.byte	0x03, 0x5f
        /*0046*/ 	.short	0x0101


	//----- nvinfo : EIATTR_VRC_CTA_INIT_COUNT
	.align		4
        /*0048*/ 	.byte	0x02, 0x4a
	.zero		1
	.zero		1


	//----- nvinfo : EIATTR_EXIT_INSTR_OFFSETS
	.align		4
        /*004c*/ 	.byte	0x04, 0x1c
        /*004e*/ 	.short	(.L_41 - .L_40)


	//   ....[0]....
.L_40:
        /*0050*/ 	.word	0x00000190


	//   ....[1]....
        /*0054*/ 	.word	0x00004480


	//----- nvinfo : EIATTR_CBANK_PARAM_SIZE
	.align		4
.L_41:
        /*0058*/ 	.byte	0x03, 0x19
        /*005a*/ 	.short	0x0010


	//----- nvinfo : EIATTR_PARAM_CBANK
	.align		4
        /*005c*/ 	.byte	0x04, 0x0a
        /*005e*/ 	.short	(.L_43 - .L_42)
	.align		4
.L_42:
        /*0060*/ 	.word	index@(.nv.constant0._Z8phase2_1Piii)
        /*0064*/ 	.short	0x0380
        /*0066*/ 	.short	0x0010


	//----- nvinfo : EIATTR_SW_WAR
	.align		4
.L_43:
        /*0068*/ 	.byte	0x04, 0x36
        /*006a*/ 	.short	(.L_45 - .L_44)
.L_44:
        /*006c*/ 	.word	0x00000008
.L_45:


//--------------------- .nv.info._Z6phase1Piii    --------------------------
	.section	.nv.info._Z6phase1Piii,"",@"SHT_CUDA_INFO"
	.sectionflags	@""
	.align	4


	//----- nvinfo : EIATTR_CUDA_API_VERSION
	.align		4
        /*0000*/ 	.byte	0x04, 0x37
        /*0002*/ 	.short	(.L_47 - .L_46)
.L_46:
        /*0004*/ 	.word	0x00000082


	//----- nvinfo : EIATTR_KPARAM_INFO
	.align		4
.L_47:
        /*0008*/ 	.byte	0x04, 0x17
        /*000a*/ 	.short	(.L_49 - .L_48)
.L_48:
        /*000c*/ 	.word	0x00000000
        /*0010*/ 	.short	0x0002
        /*0012*/ 	.short	0x000c
        /*0014*/ 	.byte	0x00, 0xf0, 0x11, 0x00


	//----- nvinfo : EIATTR_KPARAM_INFO
	.align		4
.L_49:
        /*0018*/ 	.byte	0x04, 0x17
        /*001a*/ 	.short	(.L_51 - .L_50)
.L_50:
        /*001c*/ 	.word	0x00000000
        /*0020*/ 	.short	0x0001
        /*0022*/ 	.short	0x0008
        /*0024*/ 	.byte	0x00, 0xf0, 0x11, 0x00


	//----- nvinfo : EIATTR_KPARAM_INFO
	.align		4
.L_51:
        /*0028*/ 	.byte	0x04, 0x17
        /*002a*/ 	.short	(.L_53 - .L_52)
.L_52:
        /*002c*/ 	.word	0x00000000
        /*0030*/ 	.short	0x0000
        /*0032*/ 	.short	0x0000
        /*0034*/ 	.byte	0x00, 0xf5, 0x21, 0x00


	//----- nvinfo : EIATTR_SPARSE_MMA_MASK
	.align		4
.L_53:
        /*0038*/ 	.byte	0x03, 0x50
        /*003a*/ 	.short	0x0000


	//----- nvinfo : EIATTR_MAXREG_COUNT
	.align		4
        /*003c*/ 	.byte	0x03, 0x1b
        /*003e*/ 	.short	0x00ff


	//----- nvinfo : EIATTR_NUM_BARRIERS
	.align		4
        /*0040*/ 	.byte	0x02, 0x4c
        /*0042*/ 	.byte	0x01
	.zero		1


	//----- nvinfo : EIATTR_MERCURY_ISA_VERSION
	.align		4
        /*0044*/ 	.byte	0x03, 0x5f
        /*0046*/ 	.short	0x0101


	//----- nvinfo : EIATTR_VRC_CTA_INIT_COUNT
	.align		4
        /*0048*/ 	.byte	0x02, 0x4a
	.zero		1
	.zero		1


	//----- nvinfo : EIATTR_EXIT_INSTR_OFFSETS
	.align		4
        /*004c*/ 	.byte	0x04, 0x1c
        /*004e*/ 	.short	(.L_55 - .L_54)


	//   ....[0]....
.L_54:
        /*0050*/ 	.word	0x000055e0


	//----- nvinfo : EIATTR_CBANK_PARAM_SIZE
	.align		4
.L_55:
        /*0054*/ 	.byte	0x03, 0x19
        /*0056*/ 	.short	0x0010


	//----- nvinfo : EIATTR_PARAM_CBANK
	.align		4
        /*0058*/ 	.byte	0x04, 0x0a
        /*005a*/ 	.short	(.L_57 - .L_56)
	.align		4
.L_56:
        /*005c*/ 	.word	index@(.nv.constant0._Z6phase1Piii)
        /*0060*/ 	.short	0x0380
        /*0062*/ 	.short	0x0010


	//----- nvinfo : EIATTR_SW_WAR
	.align		4
.L_57:
        /*0064*/ 	.byte	0x04, 0x36
        /*0066*/ 	.short	(.L_59 - .L_58)
.L_58:
        /*0068*/ 	.word	0x00000008
.L_59:


//--------------------- .nv.callgraph             --------------------------
	.section	.nv.callgraph,"",@"SHT_CUDA_CALLGRAPH"
	.align	4
	.sectionentsize	8
	.align		4
        /*0000*/ 	.word	0x00000000
	.align		4
        /*0004*/ 	.word	0xffffffff
	.align		4
        /*0008*/ 	.word	0x00000000
	.align		4
        /*000c*/ 	.word	0xfffffffe
	.align		4
        /*0010*/ 	.word	0x00000000
	.align		4
        /*0014*/ 	.word	0xfffffffd
	.align		4
        /*0018*/ 	.word	0x00000000
	.align		4
        /*001c*/ 	.word	0xfffffffc


//--------------------- .text._Z6phase3Piii       --------------------------
	.section	.text._Z6phase3Piii,"ax",@progbits
	.align	128
        .global         _Z6phase3Piii
        .type           _Z6phase3Piii,@function
        .size           _Z6phase3Piii,(.L_x_5 - _Z6phase3Piii)
        .other          _Z6phase3Piii,@"STO_CUDA_ENTRY STV_DEFAULT"
_Z6phase3Piii:
.text._Z6phase3Piii:
[----:B------:R-:W-:Y:S01]  /*0000*/  LDC R1, c[0x0][0x37c] ;  /* 0x0000df00ff017b82 */ /* 0x000fe20000000800 */
[----:B------:R-:W0:Y:S07]  /*0010*/  S2R R12, SR_CTAID.X ;  /* 0x00000000000c7919 */ /* 0x000e2e0000002500 */
[----:B------:R-:W0:Y:S01]  /*0020*/  LDC R5, c[0x0][0x388] ;  /* 0x0000e200ff057b82 */ /* 0x000e220000000800 */
[----:B------:R-:W1:Y:S01]  /*0030*/  LDCU.64 UR6, c[0x0][0x358] ;  /* 0x00006b00ff0677ac */ /* 0x000e620008000a00 */
[----:B------:R-:W2:Y:S01]  /*0040*/  S2R R13, SR_CTAID.Y ;  /* 0x00000000000d7919 */ /* 0x000ea20000002600 */
[----:B0-----:R-:W-:-:S02]  /*0050*/  ISETP.NE.AND P0, PT, R12, R5, PT ;  /* 0x000000050c00720c */ /* 0x001fc40003f05270 */
[----:B--2---:R-:W-:-:S13]  /*0060*/  ISETP.EQ.AND P1, PT, R13, R5, PT ;  /* 0x000000050d00720c */ /* 0x004fda0003f22270 */
[----:B-1----:R-:W-:Y:S05]  /*0070*/  @!P0 EXIT P1 ;  /* 0x000000000000894d */ /* 0x002fea0000800000 */
[----:B------:R-:W0:Y:S01]  /*0080*/  S2R R0, SR_TID.Y ;  /* 0x0000000000007919 */ /* 0x000e220000002200 */
[----:B------:R-:W1:Y:S01]  /*0090*/  LDC R16, c[0x0][0x38c] ;  /* 0x0000e300ff107b82 */ /* 0x000e620000000800 */
[----:B------:R-:W2:Y:S07]  /*00a0*/  S2R R7, SR_TID.X ;  /* 0x0000000000077919 */ /* 0x000eae0000002100 */
[----:B------:R-:W3:Y:S01]  /*00b0*/  LDC.64 R20, c[0x0][0x380] ;  /* 0x0000e000ff147b82 */ /* 0x000ee20000000a00 */
[----:B0-----:R-:W-:-:S02]  /*00c0*/  IMAD R13, R13, 0x40, R0 ;  /* 0x000000400d0d7824 */ /* 0x001fc400078e0200 */
[--C-:B--2---:R-:W-:Y:S02]  /*00d0*/  IMAD R2, R5, 0x40, R7.reuse ;  /* 0x0000004005027824 */ /* 0x104fe400078e0207 */
[-C--:B-1----:R-:W-:Y:S02]  /*00e0*/  IMAD R3, R13, R16.reuse, RZ ;  /* 0x000000100d037224 */ /* 0x082fe400078e02ff */
[----:B------:R-:W-:Y:S02]  /*00f0*/  IMAD R12, R12, 0x40, R7 ;  /* 0x000000400c0c7824 */ /* 0x000fe400078e0207 */
[----:B------:R-:W-:Y:S02]  /*0100*/  IMAD R5, R5, 0x40, R0 ;  /* 0x0000004005057824 */ /* 0x000fe400078e0200 */
[----:B------:R-:W-:Y:S02]  /*0110*/  IMAD R11, R16, 0x20, R3 ;  /* 0x00000020100b7824 */ /* 0x000fe400078e0203 */
[----:B------:R-:W-:-:S02]  /*0120*/  IMAD R5, R5, R16, R12 ;  /* 0x0000001005057224 */ /* 0x000fc400078e020c */
[--C-:B------:R-:W-:Y:S02]  /*0130*/  IMAD.IADD R19, R3, 0x1, R2.reuse ;  /* 0x0000000103137824 */ /* 0x100fe400078e0202 */
[----:B------:R-:W-:Y:S02]  /*0140*/  IMAD.IADD R15, R11, 0x1, R2 ;  /* 0x000000010b0f7824 */ /* 0x000fe400078e0202 */
[----:B------:R-:W-:Y:S02]  /*0150*/  IMAD R17, R16, 0x20, R5 ;  /* 0x0000002010117824 */ /* 0x000fe400078e0205 */
[----:B---3--:R-:W-:-:S04]  /*0160*/  IMAD.WIDE R2, R5, 0x4, R20 ;  /* 0x0000000405027825 */ /* 0x008fc800078e0214 */
[--C-:B------:R-:W-:Y:S01]  /*0170*/  IMAD.WIDE R18, R19, 0x4, R20.reuse ;  /* 0x0000000413127825 */ /* 0x100fe200078e0214 */
[----:B------:R-:W2:Y:S03]  /*0180*/  LDG.E R10, desc[UR6][R2.64] ;  /* 0x00000006020a7981 */ /* 0x000ea6000c1e1900 */
[--C-:B------:R-:W-:Y:S01]  /*0190*/  IMAD.WIDE R14, R15, 0x4, R20.reuse ;  /* 0x000000040f0e7825 */ /* 0x100fe200078e0214 */
[----:B------:R-:W3:Y:S03]  /*01a0*/  LDG.E R9, desc[UR6][R18.64] ;  /* 0x0000000612097981 */ /* 0x000ee6000c1e1900 */
[----:B------:R-:W-:Y:S01]  /*01b0*/  IMAD.WIDE R4, R17, 0x4, R20 ;  /* 0x0000000411047825 */ /* 0x000fe200078e0214 */
[----:B------:R-:W4:Y:S04]  /*01c0*/  LDG.E R6, desc[UR6][R18.64+0x80] ;  /* 0x0000800612067981 */ /* 0x000f28000c1e1900 */
[----:B------:R-:W5:Y:S04]  /*01d0*/  LDG.E R8, desc[UR6][R14.64] ;  /* 0x000000060e087981 */ /* 0x000f68000c1e1900 */
[----:B------:R-:W5:Y:S04]  /*01e0*/  LDG.E R24, desc[UR6][R14.64+0x80] ;  /* 0x000080060e187981 */ /* 0x000f68000c1e1900 */
[----:B------:R0:W5:Y:S04]  /*01f0*/  LDG.E R26, desc[UR6][R2.64+0x80] ;  /* 0x00008006021a7981 */ /* 0x000168000c1e1900 */
[----:B------:R-:W5:Y:S04]  /*0200*/  LDG.E R28, desc[UR6][R4.64] ;  /* 0x00000006041c7981 */ /* 0x000f68000c1e1900 */
[----:B------:R-:W5:Y:S01]  /*0210*/  LDG.E R17, desc[UR6][R4.64+0x80] ;  /* 0x0000800604117981 */ /* 0x000f62000c1e1900 */
[----:B------:R-:W-:-:S02]  /*0220*/  IMAD R23, R13, R16, R12 ;  /* 0x000000100d177224 */ /* 0x000fc400078e020c */
[----:B------:R-:W-:Y:S02]  /*0230*/  IMAD.IADD R11, R12, 0x1, R11 ;  /* 0x000000010c0b7824 */ /* 0x000fe400078e020b */
[----:B------:R-:W-:-:S04]  /*0240*/  IMAD.WIDE R22, R23, 0x4, R20 ;  /* 0x0000000417167825 */ /* 0x000fc800078e0214 */
[----:B------:R-:W-:Y:S01]  /*0250*/  IMAD.WIDE R20, R11, 0x4, R20 ;  /* 0x000000040b147825 */ /* 0x000fe200078e0214 */
[----:B------:R-:W5:Y:S04]  /*0260*/  LDG.E R27, desc[UR6][R22.64+0x80] ;  /* 0x00008006161b7981 */ /* 0x000f68000c1e1900 */
[----:B------:R-:W5:Y:S04]  /*0270*/  LDG.E R11, desc[UR6][R22.64] ;  /* 0x00000006160b7981 */ /* 0x000f68000c1e1900 */
[----:B------:R-:W5:Y:S04]  /*0280*/  LDG.E R29, desc[UR6][R20.64] ;  /* 0x00000006141d7981 */ /* 0x000f68000c1e1900 */
[----:B------:R-:W5:Y:S01]  /*0290*/  LDG.E R25, desc[UR6][R20.64+0x80] ;  /* 0x0000800614197981 */ /* 0x000f62000c1e1900 */
[----:B------:R-:W1:Y:S01]  /*02a0*/  S2UR UR5, SR_CgaCtaId ;  /* 0x00000000000579c3 */ /* 0x000e620000008800 */
[----:B------:R-:W-:-:S02]  /*02b0*/  UMOV UR4, 0x400 ;  /* 0x0000040000047882 */ /* 0x000fc40000000000 */
[----:B-1----:R-:W-:-:S06]  /*02c0*/  ULEA UR4, UR5, UR4, 0x18 ;  /* 0x0000000405047291 */ /* 0x002fcc000f8ec0ff */
[----:B------:R-:W-:-:S05]  /*02d0*/  LEA R0, R0, UR4, 0x9 ;  /* 0x0000000400007c11 */ /* 0x000fca000f8e48ff */
[C---:B0-----:R-:W-:Y:S01]  /*02e0*/  IMAD R3, R7.reuse, 0x4, R0 ;  /* 0x0000000407037824 */ /* 0x041fe200078e0200 */
[----:B------:R-:W-:-:S04]  /*02f0*/  LEA R2, R7, UR4, 0x2 ;  /* 0x0000000407027c11 */ /* 0x000fc8000f8e10ff */
[----:B--2---:R-:W-:Y:S04]  /*0300*/  STS [R3+0x100], R10 ;  /* 0x0001000a03007388 */ /* 0x004fe80000000800 */
[----:B---3--:R-:W-:Y:S04]  /*0310*/  STS [R3], R9 ;  /* 0x0000000903007388 */ /* 0x008fe80000000800 */
[----:B----4-:R-:W-:Y:S04]  /*0320*/  STS [R3+0x80], R6 ;  /* 0x0000800603007388 */ /* 0x010fe80000000800 */
[----:B-----5:R-:W-:Y:S04]  /*0330*/  STS [R3+0x4000], R8 ;  /* 0x0040000803007388 */ /* 0x020fe80000000800 */
[----:B------:R-:W-:Y:S04]  /*0340*/  STS [R3+0x4080], R24 ;  /* 0x0040801803007388 */ /* 0x000fe80000000800 */
[----:B------:R-:W-:Y:S04]  /*0350*/  STS [R3+0x180], R26 ;  /* 0x0001801a03007388 */ /* 0x000fe80000000800 */
[----:B------:R-:W-:Y:S04]  /*0360*/  STS [R3+0x4100], R28 ;  /* 0x0041001c03007388 */ /* 0x000fe80000000800 */
[----:B------:R-:W-:Y:S01]  /*0370*/  STS [R3+0x4180], R17 ;  /* 0x0041801103007388 */ /* 0x000fe20000000800 */
[----:B------:R-:W-:Y:S06]  /*0380*/  BAR.SYNC.DEFER_BLOCKING 0x0 ;  /* 0x0000000000007b1d */ /* 0x000fec0000010000 */
[----:B------:R-:W-:Y:S04]  /*0390*/  LDS R7, [R2+0x100] ;  /* 0x0001000002077984 */ /* 0x000fe80000000800 */
[----:B------:R-:W0:Y:S04]  /*03a0*/  LDS.128 R12, [R0] ;  /* 0x00000000000c7984 */ /* 0x000e280000000c00 */
[----:B------:R-:W1:Y:S04]  /*03b0*/  LDS.128 R16, [R0+0x4000] ;  /* 0x0040000000107984 */ /* 0x000e680000000c00 */
[----:B------:R-:W2:Y:S04]  /*03c0*/  LDS R8, [R2+0x180] ;  /* 0x0001800002087984 */ /* 0x000ea80000000800 */
[----:B------:R-:W3:Y:S04]  /*03d0*/  LDS R6, [R2+0x300] ;  /* 0x0003000002067984 */ /* 0x000ee80000000800 */
[----:B------:R-:W4:Y:S04]  /*03e0*/  LDS R4, [R2+0x380] ;  /* 0x0003800002047984 */ /* 0x000f280000000800 */
[----:B------:R-:W5:Y:S04]  /*03f0*/  LDS R5, [R2+0x500] ;  /* 0x0005000002057984 */ /* 0x000f680000000800 */
[----:B------:R-:W5:Y:S04]  /*0400*/  LDS R3, [R2+0x580] ;  /* 0x0005800002037984 */ /* 0x000f680000000800 */
[----:B------:R-:W5:Y:S04]  /*0410*/  LDS R26, [R2+0x700] ;  /* 0x00070000021a7984 */ /* 0x000f680000000800 */
[----:B------:R-:W5:Y:S04]  /*0420*/  LDS R24, [R2+0x780] ;  /* 0x0007800002187984 */ /* 0x000f680000000800 */
[----:B------:R-:W-:Y:S01]  /*0430*/  LDS R28, [R2+0xb80] ;  /* 0x000b8000021c7984 */ /* 0x000fe20000000800 */
[----:B0-----:R-:W-:-:S02]  /*0440*/  VIADDMNMX R11, R7, R12, R11, PT ;  /* 0x0000000c070b7246 */ /* 0x001fc4000380010b */
[----:B-1----:R-:W-:Y:S02]  /*0450*/  VIADDMNMX R29, R7, R16, R29, PT ;  /* 0x00000010071d7246 */ /* 0x002fe4000380011d */
[C---:B--2---:R-:W-:Y:S02]  /*0460*/  VIADDMNMX R27, R8.reuse, R12, R27, PT ;  /* 0x0000000c081b7246 */ /* 0x044fe4000380011b */
[----:B------:R-:W-:Y:S02]  /*0470*/  VIADDMNMX R25, R8, R16, R25, PT ;  /* 0x0000001008197246 */ /* 0x000fe40003800119 */
[C---:B---3--:R-:W-:Y:S02]  /*0480*/  VIADDMNMX R11, R6.reuse, R13, R11, PT ;  /* 0x0000000d060b7246 */ /* 0x048fe4000380010b */
[----:B------:R-:W-:Y:S02]  /*0490*/  VIADDMNMX R16, R6, R17, R29, PT ;  /* 0x0000001106107246 */ /* 0x000fe4000380011d */
[----:B----4-:R-:W-:-:S02]  /*04a0*/  VIADDMNMX R27, R4, R13, R27, PT ;  /* 0x0000000d041b7246 */ /* 0x010fc4000380011b */
[----:B------:R-:W-:Y:S01]  /*04b0*/  VIADDMNMX R25, R4, R17, R25, PT ;  /* 0x0000001104197246 */ /* 0x000fe20003800119 */
[----:B------:R-:W-:Y:S01]  /*04c0*/  LDS R13, [R2+0x980] ;  /* 0x00098000020d7984 */ /* 0x000fe20000000800 */
[C---:B-----5:R-:W-:Y:S02]  /*04d0*/  VIADDMNMX R12, R5.reuse, R14, R11, PT ;  /* 0x0000000e050c7246 */ /* 0x060fe4000380010b */
[----:B------:R-:W-:Y:S01]  /*04e0*/  VIADDMNMX R16, R5, R18, R16, PT ;  /* 0x0000001205107246 */ /* 0x000fe20003800110 */
[----:B------:R-:W0:Y:S01]  /*04f0*/  LDS.128 R8, [R0+0x4010] ;  /* 0x0040100000087984 */ /* 0x000e220000000c00 */
[C---:B------:R-:W-:Y:S02]  /*0500*/  VIADDMNMX R14, R3.reuse, R14, R27, PT ;  /* 0x0000000e030e7246 */ /* 0x040fe4000380011b */
[----:B------:R-:W-:Y:S01]  /*0510*/  VIADDMNMX R18, R3, R18, R25, PT ;  /* 0x0000001203127246 */ /* 0x000fe20003800119 */
[----:B------:R-:W1:Y:S04]  /*0520*/  LDS.128 R4, [R0+0x10] ;  /* 0x0000100000047984 */ /* 0x000e680000000c00 */
[----:B------:R-:W2:Y:S04]  /*0530*/  LDS R3, [R2+0x900] ;  /* 0x0009000002037984 */ /* 0x000ea80000000800 */
[----:B------:R-:W3:Y:S01]  /*0540*/  LDS R17, [R2+0xb00] ;  /* 0x000b000002117984 */ /* 0x000ee20000000800 */
[----:B------:R-:W-:-:S02]  /*0550*/  VIADDMNMX R12, R26, R15, R12, PT ;  /* 0x0000000f1a0c7246 */ /* 0x000fc4000380010c */
[----:B------:R-:W-:Y:S01]  /*0560*/  VIADDMNMX R14, R24, R15, R14, PT ;  /* 0x0000000f180e7246 */ /* 0x000fe2000380010e */
[----:B------:R-:W4:Y:S04]  /*0570*/  LDS R25, [R2+0xd00] ;  /* 0x000d000002197984 */ /* 0x000f280000000800 */
[----:B------:R-:W5:Y:S01]  /*0580*/  LDS R15, [R2+0xd80] ;  /* 0x000d8000020f7984 */ /* 0x000f620000000800 */
[-C--:B------:R-:W-:Y:S02]  /*0590*/  VIADDMNMX R16, R26, R19.reuse, R16, PT ;  /* 0x000000131a107246 */ /* 0x080fe40003800110 */
[----:B------:R-:W-:Y:S01]  /*05a0*/  VIADDMNMX R18, R24, R19, R18, PT ;  /* 0x0000001318127246 */ /* 0x000fe20003800112 */
[----:B------:R-:W-:Y:S04]  /*05b0*/  LDS R26, [R2+0xf80] ;  /* 0x000f8000021a7984 */ /* 0x000fe80000000800 */
[----:B------:R-:W5:Y:S01]  /*05c0*/  LDS R24, [R2+0xf00] ;  /* 0x000f000002187984 */ /* 0x000f620000000800 */
[----:B0-----:R-:W-:-:S02]  /*05d0*/  VIADDMNMX R18, R13, R8, R18, PT ;  /* 0x000000080d127246 */ /* 0x001fc40003800112 */
[-C--:B-1----:R-:W-:Y:S02]  /*05e0*/  VIADDMNMX R14, R13, R4.reuse, R14, PT ;  /* 0x000000040d0e7246 */ /* 0x082fe4000380010e */
[C---:B--2---:R-:W-:Y:S02]  /*05f0*/  VIADDMNMX R12, R3.reuse, R4, R12, PT ;  /* 0x00000004030c7246 */ /* 0x044fe4000380010c */
[----:B------:R-:W-:Y:S02]  /*0600*/  VIADDMNMX R16, R3, R8, R16, PT ;  /* 0x0000000803107246 */ /* 0x000fe40003800110 */
[C---:B---3--:R-:W-:Y:S01]  /*0610*/  VIADDMNMX R4, R17.reuse, R5, R12, PT ;  /* 0x0000000511047246 */ /* 0x048fe2000380010c */
[----:B------:R-:W-:Y:S01]  /*0620*/  LDS R3, [R2+0x1100] ;  /* 0x0011000002037984 */ /* 0x000fe20000000800 */
[----:B------:R-:W-:Y:S02]  /*0630*/  VIADDMNMX R8, R17, R9, R16, PT ;  /* 0x0000000911087246 */ /* 0x000fe40003800110 */
[----:B------:R-:W-:-:S02]  /*0640*/  VIADDMNMX R14, R28, R5, R14, PT ;  /* 0x000000051c0e7246 */ /* 0x000fc4000380010e */
[----:B------:R-:W-:Y:S01]  /*0650*/  VIADDMNMX R18, R28, R9, R18, PT ;  /* 0x000000091c127246 */ /* 0x000fe20003800112 */
[----:B------:R-:W-:Y:S01]  /*0660*/  LDS R5, [R2+0x1180] ;  /* 0x0011800002057984 */ /* 0x000fe20000000800 */
[C---:B----4-:R-:W-:Y:S02]  /*0670*/  VIADDMNMX R4, R25.reuse, R6, R4, PT ;  /* 0x0000000619047246 */ /* 0x050fe40003800104 */
[----:B------:R-:W-:Y:S01]  /*0680*/  VIADDMNMX R8, R25, R10, R8, PT ;  /* 0x0000000a19087246 */ /* 0x000fe20003800108 */
[----:B------:R-:W-:Y:S01]  /*0690*/  LDS R9, [R2+0x1300] ;  /* 0x0013000002097984 */ /* 0x000fe20000000800 */
[C---:B-----5:R-:W-:Y:S02]  /*06a0*/  VIADDMNMX R6, R15.reuse, R6, R14, PT ;  /* 0x000000060f067246 */ /* 0x060fe4000380010e */
[----:B------:R-:W-:Y:S01]  /*06b0*/  VIADDMNMX R10, R15, R10, R18, PT ;  /* 0x0000000a0f0a7246 */ /* 0x000fe20003800112 */
[----:B------:R-:W-:Y:S04]  /*06c0*/  LDS R28, [R2+0x1380] ;  /* 0x00138000021c7984 */ /* 0x000fe80000000800 */
[----:B------:R-:W0:Y:S04]  /*06d0*/  LDS.128 R12, [R0+0x20] ;  /* 0x00002000000c7984 */ /* 0x000e280000000c00 */
[----:B------:R-:W1:Y:S01]  /*06e0*/  LDS.128 R16, [R0+0x4020] ;  /* 0x0040200000107984 */ /* 0x000e620000000c00 */
[----:B------:R-:W-:-:S02]  /*06f0*/  VIADDMNMX R4, R24, R7, R4, PT ;  /* 0x0000000718047246 */ /* 0x000fc40003800104 */
[----:B------:R-:W-:Y:S01]  /*0700*/  VIADDMNMX R6, R26, R7, R6, PT ;  /* 0x000000071a067246 */ /* 0x000fe20003800106 */
[----:B------:R-:W2:Y:S04]  /*0710*/  LDS R25, [R2+0x1500] ;  /* 0x0015000002197984 */ /* 0x000ea80000000800 */
[----:B------:R-:W3:Y:S01]  /*0720*/  LDS R7, [R2+0x1580] ;  /* 0x0015800002077984 */ /* 0x000ee20000000800 */
[-C--:B------:R-:W-:Y:S02]  /*0730*/  VIADDMNMX R8, R24, R11.reuse, R8, PT ;  /* 0x0000000b18087246 */ /* 0x080fe40003800108 */
[----:B------:R-:W-:Y:S01]  /*0740*/  VIADDMNMX R10, R26, R11, R10, PT ;  /* 0x0000000b1a0a7246 */ /* 0x000fe2000380010a */
[----:B------:R-:W4:Y:S04]  /*0750*/  LDS R24, [R2+0x1700] ;  /* 0x0017000002187984 */ /* 0x000f280000000800 */
[----:B------:R-:W5:Y:S01]  /*0760*/  LDS R26, [R2+0x1780] ;  /* 0x00178000021a7984 */ /* 0x000f620000000800 */
[----:B0-----:R-:W-:-:S02]  /*0770*/  VIADDMNMX R4, R3, R12, R4, PT ;  /* 0x0000000c03047246 */ /* 0x001fc40003800104 */
[----:B------:R-:W-:Y:S02]  /*0780*/  VIADDMNMX R6, R5, R12, R6, PT ;  /* 0x0000000c05067246 */ /* 0x000fe40003800106 */
[-C--:B-1----:R-:W-:Y:S02]  /*0790*/  VIADDMNMX R8, R3, R16.reuse, R8, PT ;  /* 0x0000001003087246 */ /* 0x082fe40003800108 */
[----:B------:R-:W-:Y:S01]  /*07a0*/  VIADDMNMX R10, R5, R16, R10, PT ;  /* 0x00000010050a7246 */ /* 0x000fe2000380010a */
[----:B------:R-:W-:Y:S01]  /*07b0*/  LDS R3, [R2+0x1900] ;  /* 0x0019000002037984 */ /* 0x000fe20000000800 */
[C---:B------:R-:W-:Y:S02]  /*07c0*/  VIADDMNMX R4, R9.reuse, R13, R4, PT ;  /* 0x0000000d09047246 */ /* 0x040fe40003800104 */
[----:B------:R-:W-:Y:S02]  /*07d0*/  VIADDMNMX R8, R9, R17, R8, PT ;  /* 0x0000001109087246 */ /* 0x000fe40003800108 */
[----:B------:R-:W-:-:S02]  /*07e0*/  VIADDMNMX R6, R28, R13, R6, PT ;  /* 0x0000000d1c067246 */ /* 0x000fc40003800106 */
[----:B------:R-:W-:Y:S01]  /*07f0*/  VIADDMNMX R10, R28, R17, R10, PT ;  /* 0x000000111c0a7246 */ /* 0x000fe2000380010a */
[----:B------:R-:W-:Y:S01]  /*0800*/  LDS R13, [R2+0x1980] ;  /* 0x00198000020d7984 */ /* 0x000fe20000000800 */
[C---:B--2---:R-:W-:Y:S02]  /*0810*/  VIADDMNMX R12, R25.reuse, R14, R4, PT ;  /* 0x0000000e190c7246 */ /* 0x044fe40003800104 */
[----:B------:R-:W-:Y:S01]  /*0820*/  VIADDMNMX R16, R25, R18, R8, PT ;  /* 0x0000001219107246 */ /* 0x000fe20003800108 */
[----:B------:R-:W-:Y:S01]  /*0830*/  LDS R17, [R2+0x1b00] ;  /* 0x001b000002117984 */ /* 0x000fe20000000800 */
[C---:B---3--:R-:W-:Y:S02]  /*0840*/  VIADDMNMX R14, R7.reuse, R14, R6, PT ;  /* 0x0000000e070e7246 */ /* 0x048fe40003800106 */
[----:B------:R-:W-:Y:S01]  /*0850*/  VIADDMNMX R18, R7, R18, R10, PT ;  /* 0x0000001207127246 */ /* 0x000fe2000380010a */
[----:B------:R-:W-:Y:S04]  /*0860*/  LDS R28, [R2+0x1b80] ;  /* 0x001b8000021c7984 */ /* 0x000fe80000000800 */
[----:B------:R-:W0:Y:S04]  /*0870*/  LDS.128 R4, [R0+0x30] ;  /* 0x0000300000047984 */ /* 0x000e280000000c00 */
[----:B------:R-:W1:Y:S01]  /*0880*/  LDS.128 R8, [R0+0x4030] ;  /* 0x0040300000087984 */ /* 0x000e620000000c00 */
[----:B----4-:R-:W-:-:S02]  /*0890*/  VIADDMNMX R12, R24, R15, R12, PT ;  /* 0x0000000f180c7246 */ /* 0x010fc4000380010c */
[----:B-----5:R-:W-:Y:S01]  /*08a0*/  VIADDMNMX R14, R26, R15, R14, PT ;  /* 0x0000000f1a0e7246 */ /* 0x020fe2000380010e */
        /* <DEDUP_REMOVED lines=288> */
[----:B------:R-:W-:-:S03]  /*1ab0*/  VIADDMNMX R8, R24, R11, R8, PT ;  /* 0x0000000b18087246 */ /* 0x000fc60003800108 */
[----:B------:R-:W4:Y:S01]  /*1ac0*/  LDS R24, [R2+0x7700] ;  /* 0x0077000002187984 */ /* 0x000f220000000800 */
[----:B------:R-:W-:-:S03]  /*1ad0*/  VIADDMNMX R10, R26, R11, R10, PT ;  /* 0x0000000b1a0a7246 */ /* 0x000fc6000380010a */
[----:B------:R-:W5:Y:S01]  /*1ae0*/  LDS R26, [R2+0x7780] ;  /* 0x00778000021a7984 */ /* 0x000f620000000800 */
[-C--:B0-----:R-:W-:Y:S02]  /*1af0*/  VIADDMNMX R4, R3, R12.reuse, R4, PT ;  /* 0x0000000c03047246 */ /* 0x081fe40003800104 */
[----:B------:R-:W-:Y:S02]  /*1b00*/  VIADDMNMX R6, R5, R12, R6, PT ;  /* 0x0000000c05067246 */ /* 0x000fe40003800106 */
[-C--:B-1----:R-:W-:Y:S02]  /*1b10*/  VIADDMNMX R8, R3, R16.reuse, R8, PT ;  /* 0x0000001003087246 */ /* 0x082fe40003800108 */
[----:B------:R-:W-:Y:S01]  /*1b20*/  VIADDMNMX R10, R5, R16, R10, PT ;  /* 0x00000010050a7246 */ /* 0x000fe2000380010a */
[----:B------:R-:W-:Y:S01]  /*1b30*/  LDS R3, [R2+0x7980] ;  /* 0x0079800002037984 */ /* 0x000fe20000000800 */
[C---:B------:R-:W-:Y:S02]  /*1b40*/  VIADDMNMX R4, R9.reuse, R13, R4, PT ;  /* 0x0000000d09047246 */ /* 0x040fe40003800104 */
[----:B------:R-:W-:Y:S01]  /*1b50*/  VIADDMNMX R8, R9, R17, R8, PT ;  /* 0x0000001109087246 */ /* 0x000fe20003800108 */
[----:B------:R-:W-:Y:S01]  /*1b60*/  LDS R16, [R2+0x7b80] ;  /* 0x007b800002107984 */ /* 0x000fe20000000800 */
        /* <DEDUP_REMOVED lines=9> */
[----:B------:R-:W0:Y:S01]  /*1c00*/  LDS.128 R4, [R0+0xf0] ;  /* 0x0000f00000047984 */ /* 0x000e220000000c00 */
[----:B----4-:R-:W-:-:S03]  /*1c10*/  VIADDMNMX R12, R24, R15, R12, PT ;  /* 0x0000000f180c7246 */ /* 0x010fc6000380010c */
[----:B------:R-:W1:Y:S01]  /*1c20*/  LDS.128 R8, [R0+0x40f0] ;  /* 0x0040f00000087984 */ /* 0x000e620000000c00 */
[----:B------:R-:W-:-:S03]  /*1c30*/  VIADDMNMX R25, R24, R19, R25, PT ;  /* 0x0000001318197246 */ /* 0x000fc60003800119 */
[----:B------:R-:W2:Y:S01]  /*1c40*/  LDS R24, [R2+0x7b00] ;  /* 0x007b000002187984 */ /* 0x000ea20000000800 */
[----:B-----5:R-:W-:-:S03]  /*1c50*/  VIADDMNMX R27, R26, R15, R14, PT ;  /* 0x0000000f1a1b7246 */ /* 0x020fc6000380010e */
[----:B------:R-:W3:Y:S04]  /*1c60*/  LDS R15, [R2+0x7d80] ;  /* 0x007d8000020f7984 */ /* 0x000ee80000000800 */
[----:B------:R-:W4:Y:S01]  /*1c70*/  LDS R14, [R2+0x7f80] ;  /* 0x007f8000020e7984 */ /* 0x000f220000000800 */
[----:B------:R-:W-:Y:S02]  /*1c80*/  VIADDMNMX R18, R26, R19, R18, PT ;  /* 0x000000131a127246 */ /* 0x000fe40003800112 */
[-C--:B0-----:R-:W-:Y:S02]  /*1c90*/  VIADDMNMX R27, R3, R4.reuse, R27, PT ;  /* 0x00000004031b7246 */ /* 0x081fe4000380011b */
[C---:B------:R-:W-:Y:S02]  /*1ca0*/  VIADDMNMX R12, R13.reuse, R4, R12, PT ;  /* 0x000000040d0c7246 */ /* 0x040fe4000380010c */
[----:B-1----:R-:W-:-:S02]  /*1cb0*/  VIADDMNMX R25, R13, R8, R25, PT ;  /* 0x000000080d197246 */ /* 0x002fc40003800119 */
[----:B------:R-:W-:Y:S02]  /*1cc0*/  VIADDMNMX R18, R3, R8, R18, PT ;  /* 0x0000000803127246 */ /* 0x000fe40003800112 */
[-C--:B------:R-:W-:Y:S02]  /*1cd0*/  VIADDMNMX R27, R16, R5.reuse, R27, PT ;  /* 0x00000005101b7246 */ /* 0x080fe4000380011b */
[C---:B--2---:R-:W-:Y:S02]  /*1ce0*/  VIADDMNMX R12, R24.reuse, R5, R12, PT ;  /* 0x00000005180c7246 */ /* 0x044fe4000380010c */
[-C--:B------:R-:W-:Y:S02]  /*1cf0*/  VIADDMNMX R25, R24, R9.reuse, R25, PT ;  /* 0x0000000918197246 */ /* 0x080fe40003800119 */
[----:B------:R-:W-:Y:S02]  /*1d00*/  VIADDMNMX R18, R16, R9, R18, PT ;  /* 0x0000000910127246 */ /* 0x000fe40003800112 */
[----:B---3--:R-:W-:-:S02]  /*1d10*/  VIADDMNMX R27, R15, R6, R27, PT ;  /* 0x000000060f1b7246 */ /* 0x008fc4000380011b */
[C---:B------:R-:W-:Y:S02]  /*1d20*/  VIADDMNMX R12, R17.reuse, R6, R12, PT ;  /* 0x00000006110c7246 */ /* 0x040fe4000380010c */
[-C--:B------:R-:W-:Y:S02]  /*1d30*/  VIADDMNMX R25, R17, R10.reuse, R25, PT ;  /* 0x0000000a11197246 */ /* 0x080fe40003800119 */
[----:B------:R-:W-:Y:S02]  /*1d40*/  VIADDMNMX R18, R15, R10, R18, PT ;  /* 0x0000000a0f127246 */ /* 0x000fe40003800112 */
[-C--:B----4-:R-:W-:Y:S02]  /*1d50*/  VIADDMNMX R27, R14, R7.reuse, R27, PT ;  /* 0x000000070e1b7246 */ /* 0x090fe4000380011b */
[C---:B------:R-:W-:Y:S02]  /*1d60*/  VIADDMNMX R7, R28.reuse, R7, R12, PT ;  /* 0x000000071c077246 */ /* 0x040fe4000380010c */
[----:B------:R-:W-:-:S02]  /*1d70*/  VIADDMNMX R25, R28, R11, R25, PT ;  /* 0x0000000b1c197246 */ /* 0x000fc40003800119 */
[----:B------:R-:W-:Y:S01]  /*1d80*/  VIADDMNMX R11, R14, R11, R18, PT ;  /* 0x0000000b0e0b7246 */ /* 0x000fe20003800112 */
[----:B------:R-:W-:Y:S04]  /*1d90*/  STG.E desc[UR6][R22.64+0x80], R27 ;  /* 0x0000801b16007986 */ /* 0x000fe8000c101906 */
[----:B------:R-:W-:Y:S04]  /*1da0*/  STG.E desc[UR6][R22.64], R7 ;  /* 0x0000000716007986 */ /* 0x000fe8000c101906 */
[----:B------:R-:W-:Y:S04]  /*1db0*/  STG.E desc[UR6][R20.64], R25 ;  /* 0x0000001914007986 */ /* 0x000fe8000c101906 */
[----:B------:R-:W-:Y:S01]  /*1dc0*/  STG.E desc[UR6][R20.64+0x80], R11 ;  /* 0x0000800b14007986 */ /* 0x000fe2000c101906 */
[----:B------:R-:W-:Y:S05]  /*1dd0*/  EXIT ;  /* 0x000000000000794d */ /* 0x000fea0003800000 */
.L_x_0:
[----:B------:R-:W-:-:S00]  /*1de0*/  BRA `(.L_x_0) ;  /* 0xfffffffc00fc7947 */ /* 0x000fc0000383ffff */
[----:B------:R-:W-:-:S00]  /*1df0*/  NOP ;  /* 0x0000000000007918 */ /* 0x000fc00000000000 */
        /* <DEDUP_REMOVED lines=8> */
.L_x_5:


//--------------------- .text._Z8phase2_1Piii     --------------------------
	.section	.text._Z8phase2_1Piii,"ax",@progbits
	.align	128
        .global         _Z8phase2_1Piii
        .type           _Z8phase2_1Piii,@function
        .size           _Z8phase2_1Piii,(.L_x_6 - _Z8phase2_1Piii)
        .other          _Z8phase2_1Piii,@"STO_CUDA_ENTRY STV_DEFAULT"
_Z8phase2_1Piii:
.text._Z8phase2_1Piii:
[----:B------:R-:W-:Y:S08]  /*0000*/  LDC R1, c[0x0][0x37c] ;  /* 0x0000df00ff017b82 */ /* 0x000ff00000000800 */
[----:B------:R-:W0:Y:S01]  /*0010*/  S2UR UR4, SR_CTAID.X ;  /* 0x00000000000479c3 */ /* 0x000e220000002500 */
[----:B------:R-:W1:Y:S01]  /*0020*/  S2R R15, SR_TID.Y ;  /* 0x00000000000f7919 */ /* 0x000e620000002200 */
[----:B------:R-:W2:Y:S01]  /*0030*/  S2R R9, SR_TID.X ;  /* 0x0000000000097919 */ /* 0x000ea20000002100 */
[----:B------:R-:W3:Y:S01]  /*0040*/  S2R R6, SR_CTAID.Y ;  /* 0x0000000000067919 */ /* 0x000ee20000002600 */
[----:B0-----:R-:W-:-:S09]  /*0050*/  UISETP.NE.AND UP0, UPT, UR4, URZ, UPT ;  /* 0x000000ff0400728c */ /* 0x001fd2000bf05270 */
[----:B-1----:R-:W-:Y:S05]  /*0060*/  BRA.U UP0, `(.L_x_1) ;  /* 0x0000000100287547 */ /* 0x002fea000b800000 */
[----:B------:R-:W0:Y:S01]  /*0070*/  LDCU.64 UR4, c[0x0][0x388] ;  /* 0x00007100ff0477ac */ /* 0x000e220008000a00 */
[--C-:B--23--:R-:W-:Y:S02]  /*0080*/  IMAD R4, R6, 0x40, R9.reuse ;  /* 0x0000004006047824 */ /* 0x10cfe400078e0209 */
[----:B------:R-:W-:Y:S02]  /*0090*/  IMAD.MOV.U32 R8, RZ, RZ, R9 ;  /* 0x000000ffff087224 */ /* 0x000fe400078e0009 */
[----:B0-----:R-:W-:Y:S02]  /*00a0*/  IMAD.U32 R2, RZ, RZ, UR4 ;  /* 0x00000004ff027e24 */ /* 0x001fe4000f8e00ff */
[----:B------:R-:W-:Y:S02]  /*00b0*/  IMAD.U32 R3, RZ, RZ, UR5 ;  /* 0x00000005ff037e24 */ /* 0x000fe4000f8e00ff */
[----:B------:R-:W-:-:S04]  /*00c0*/  IMAD R0, R2, 0x40, R15 ;  /* 0x0000004002007824 */ /* 0x000fc800078e020f */
[----:B------:R-:W-:Y:S02]  /*00d0*/  IMAD R10, R0, R3, R4 ;  /* 0x00000003000a7224 */ /* 0x000fe400078e0204 */
[----:B------:R-:W-:Y:S02]  /*00e0*/  VIADD R0, R9, 0x40 ;  /* 0x0000004009007836 */ /* 0x000fe40000000000 */
[----:B------:R-:W-:Y:S01]  /*00f0*/  IMAD R5, R3, 0x20, R10 ;  /* 0x0000002003057824 */ /* 0x000fe200078e020a */
[----:B------:R-:W-:Y:S06]  /*0100*/  BRA `(.L_x_2) ;  /* 0x00000000001c7947 */ /* 0x000fec0003800000 */
.L_x_1:
[----:B------:R-:W0:Y:S01]  /*0110*/  LDC.64 R2, c[0x0][0x388] ;  /* 0x0000e200ff027b82 */ /* 0x000e220000000a00 */
[----:B---3--:R-:W-:Y:S02]  /*0120*/  IMAD R10, R6, 0x40, R15 ;  /* 0x00000040060a7824 */ /* 0x008fe400078e020f */
[----:B--2---:R-:W-:Y:S02]  /*0130*/  VIADD R8, R9, 0x40 ;  /* 0x0000004009087836 */ /* 0x004fe40000000000 */
[----:B0-----:R-:W-:-:S04]  /*0140*/  IMAD R0, R2, 0x40, R9 ;  /* 0x0000004002007824 */ /* 0x001fc800078e0209 */
[----:B------:R-:W-:Y:S02]  /*0150*/  IMAD R10, R10, R3, R0 ;  /* 0x000000030a0a7224 */ /* 0x000fe400078e0200 */
[----:B------:R-:W-:Y:S02]  /*0160*/  IMAD.MOV.U32 R0, RZ, RZ, R9 ;  /* 0x000000ffff007224 */ /* 0x000fe400078e0009 */
[----:B------:R-:W-:-:S07]  /*0170*/  IMAD R5, R3, 0x20, R10 ;  /* 0x0000002003057824 */ /* 0x000fce00078e020a */
.L_x_2:
[----:B------:R-:W-:-:S13]  /*0180*/  ISETP.NE.AND P0, PT, R6, R2, PT ;  /* 0x000000020600720c */ /* 0x000fda0003f05270 */
[----:B------:R-:W-:Y:S05]  /*0190*/  @!P0 EXIT ;  /* 0x000000000000894d */ /* 0x000fea0003800000 */
[----:B------:R-:W0:Y:S01]  /*01a0*/  LDC.64 R6, c[0x0][0x380] ;  /* 0x0000e000ff067b82 */ /* 0x000e220000000a00 */
[----:B------:R-:W1:Y:S01]  /*01b0*/  LDCU.64 UR6, c[0x0][0x358] ;  /* 0x00006b00ff0677ac */ /* 0x000e620008000a00 */
[C---:B------:R-:W-:Y:S02]  /*01c0*/  IMAD R16, R2.reuse, 0x40, R15 ;  /* 0x0000004002107824 */ /* 0x040fe400078e020f */
[----:B------:R-:W-:Y:S02]  /*01d0*/  IMAD R2, R2, 0x40, R9 ;  /* 0x0000004002027824 */ /* 0x000fe400078e0209 */
[----:B------:R-:W-:Y:S02]  /*01e0*/  VIADD R11, R5, 0x20 ;  /* 0x00000020050b7836 */ /* 0x000fe40000000000 */
[----:B------:R-:W-:Y:S02]  /*01f0*/  IMAD R16, R16, R3, R2 ;  /* 0x0000000310107224 */ /* 0x000fe400078e0202 */
[----:B------:R-:W-:-:S02]  /*0200*/  VIADD R13, R10, 0x20 ;  /* 0x000000200a0d7836 */ /* 0x000fc40000000000 */
[----:B------:R-:W-:Y:S02]  /*0210*/  IMAD R19, R3, 0x20, R16 ;  /* 0x0000002003137824 */ /* 0x000fe400078e0210 */
[----:B0-----:R-:W-:-:S04]  /*0220*/  IMAD.WIDE R2, R5, 0x4, R6 ;  /* 0x0000000405027825 */ /* 0x001fc800078e0206 */
[--C-:B------:R-:W-:Y:S01]  /*0230*/  IMAD.WIDE R4, R11, 0x4, R6.reuse ;  /* 0x000000040b047825 */ /* 0x100fe200078e0206 */
[----:B-1----:R-:W2:Y:S03]  /*0240*/  LDG.E R23, desc[UR6][R2.64] ;  /* 0x0000000602177981 */ /* 0x002ea6000c1e1900 */
[--C-:B------:R-:W-:Y:S01]  /*0250*/  IMAD.WIDE R10, R10, 0x4, R6.reuse ;  /* 0x000000040a0a7825 */ /* 0x100fe200078e0206 */
[----:B------:R-:W3:Y:S03]  /*0260*/  LDG.E R25, desc[UR6][R4.64] ;  /* 0x0000000604197981 */ /* 0x000ee6000c1e1900 */
[----:B------:R-:W-:-:S04]  /*0270*/  IMAD.WIDE R12, R13, 0x4, R6 ;  /* 0x000000040d0c7825 */ /* 0x000fc800078e0206 */
[--C-:B------:R-:W-:Y:S01]  /*0280*/  IMAD.WIDE R16, R16, 0x4, R6.reuse ;  /* 0x0000000410107825 */ /* 0x100fe200078e0206 */
[----:B------:R-:W4:Y:S03]  /*0290*/  LDG.E R21, desc[UR6][R12.64] ;  /* 0x000000060c157981 */ /* 0x000f26000c1e1900 */
[----:B------:R-:W-:Y:S01]  /*02a0*/  IMAD.WIDE R6, R19, 0x4, R6 ;  /* 0x0000000413067825 */ /* 0x000fe200078e0206 */
[----:B------:R-:W5:Y:S04]  /*02b0*/  LDG.E R14, desc[UR6][R16.64] ;  /* 0x00000006100e7981 */ /* 0x000f68000c1e1900 */
[----:B------:R-:W5:Y:S04]  /*02c0*/  LDG.E R19, desc[UR6][R10.64] ;  /* 0x000000060a137981 */ /* 0x000f68000c1e1900 */
[----:B------:R-:W5:Y:S04]  /*02d0*/  LDG.E R18, desc[UR6][R16.64+0x80] ;  /* 0x0000800610127981 */ /* 0x000f68000c1e1900 */
[----:B------:R-:W5:Y:S04]  /*02e0*/  LDG.E R20, desc[UR6][R6.64] ;  /* 0x0000000606147981 */ /* 0x000f68000c1e1900 */
[----:B------:R-:W5:Y:S01]  /*02f0*/  LDG.E R22, desc[UR6][R6.64+0x80] ;  /* 0x0000800606167981 */ /* 0x000f62000c1e1900 */
[----:B------:R-:W0:Y:S01]  /*0300*/  S2UR UR5, SR_CgaCtaId ;  /* 0x00000000000579c3 */ /* 0x000e220000008800 */
[----:B------:R-:W-:-:S02]  /*0310*/  UMOV UR4, 0x400 ;  /* 0x0000040000047882 */ /* 0x000fc40000000000 */
[----:B0-----:R-:W-:-:S06]  /*0320*/  ULEA UR4, UR5, UR4, 0x18 ;  /* 0x0000000405047291 */ /* 0x001fcc000f8ec0ff */
[----:B------:R-:W-:-:S05]  /*0330*/  LEA R15, R15, UR4, 0x9 ;  /* 0x000000040f0f7c11 */ /* 0x000fca000f8e48ff */
[--C-:B------:R-:W-:Y:S02]  /*0340*/  IMAD R8, R8, 0x4, R15.reuse ;  /* 0x0000000408087824 */ /* 0x100fe400078e020f */
[----:B------:R-:W-:Y:S01]  /*0350*/  IMAD R27, R0, 0x4, R15 ;  /* 0x00000004001b7824 */ /* 0x000fe200078e020f */
[----:B------:R-:W-:Y:S02]  /*0360*/  LEA R9, R9, UR4, 0x2 ;  /* 0x0000000409097c11 */ /* 0x000fe4000f8e10ff */
[----:B--2---:R-:W-:Y:S04]  /*0370*/  STS [R8+0x4000], R23 ;  /* 0x0040001708007388 */ /* 0x004fe80000000800 */
[----:B---3--:R-:W-:Y:S04]  /*0380*/  STS [R8+0x4080], R25 ;  /* 0x0040801908007388 */ /* 0x008fe80000000800 */
[----:B----4-:R-:W-:Y:S04]  /*0390*/  STS [R8+0x80], R21 ;  /* 0x0000801508007388 */ /* 0x010fe80000000800 */
[----:B-----5:R-:W-:Y:S04]  /*03a0*/  STS [R8], R19 ;  /* 0x0000001308007388 */ /* 0x020fe80000000800 */
[----:B------:R-:W-:Y:S04]  /*03b0*/  STS [R27], R14 ;  /* 0x0000000e1b007388 */ /* 0x000fe80000000800 */
[----:B------:R-:W-:Y:S04]  /*03c0*/  STS [R27+0x80], R18 ;  /* 0x000080121b007388 */ /* 0x000fe80000000800 */
[----:B------:R-:W-:Y:S04]  /*03d0*/  STS [R27+0x4000], R20 ;  /* 0x004000141b007388 */ /* 0x000fe80000000800 */
[----:B------:R-:W-:Y:S01]  /*03e0*/  STS [R27+0x4080], R22 ;  /* 0x004080161b007388 */ /* 0x000fe20000000800 */
[----:B------:R-:W-:Y:S06]  /*03f0*/  BAR.SYNC.DEFER_BLOCKING 0x0 ;  /* 0x0000000000007b1d */ /* 0x000fec0000010000 */
[----:B------:R-:W-:Y:S04]  /*0400*/  LDS R0, [R8] ;  /* 0x0000000008007984 */ /* 0x000fe80000000800 */
[----:B------:R-:W-:Y:S04]  /*0410*/  LDS R7, [R15+0x100] ;  /* 0x000100000f077984 */ /* 0x000fe80000000800 */
[----:B------:R-:W0:Y:S02]  /*0420*/  LDS R6, [R9] ;  /* 0x0000000009067984 */ /* 0x000e240000000800 */
[----:B0-----:R-:W-:-:S02]  /*0430*/  VIADDMNMX R7, R6, R7, R0, PT ;  /* 0x0000000706077246 */ /* 0x001fc40003800100 */
[----:B------:R-:W-:Y:S04]  /*0440*/  LDS R0, [R8+0x80] ;  /* 0x0000800008007984 */ /* 0x000fe80000000800 */
[----:B------:R-:W-:Y:S04]  /*0450*/  STS [R8], R7 ;  /* 0x0000000708007388 */ /* 0x000fe80000000800 */
[----:B------:R-:W-:Y:S04]  /*0460*/  LDS R17, [R15+0x100] ;  /* 0x000100000f117984 */ /* 0x000fe80000000800 */
[----:B------:R-:W0:Y:S02]  /*0470*/  LDS R6, [R9+0x80] ;  /* 0x0000800009067984 */ /* 0x000e240000000800 */
[----:B0-----:R-:W-:-:S02]  /*0480*/  VIADDMNMX R17, R6, R17, R0, PT ;  /* 0x0000001106117246 */ /* 0x001fc40003800100 */
[----:B------:R-:W-:Y:S04]  /*0490*/  LDS R0, [R8+0x4000] ;  /* 0x0040000008007984 */ /* 0x000fe80000000800 */
[----:B------:R-:W-:Y:S04]  /*04a0*/  STS [R8+0x80], R17 ;  /* 0x0000801108007388 */ /* 0x000fe80000000800 */
[----:B------:R-:W-:Y:S04]  /*04b0*/  LDS R19, [R15+0x4100] ;  /* 0x004100000f137984 */ /* 0x000fe80000000800 */
[----:B------:R-:W0:Y:S02]  /*04c0*/  LDS R6, [R9] ;  /* 0x0000000009067984 */ /* 0x000e240000000800 */
[----:B0-----:R-:W-:-:S02]  /*04d0*/  VIADDMNMX R19, R6, R19, R0, PT ;  /* 0x0000001306137246 */ /* 0x001fc40003800100 */
[----:B------:R-:W-:Y:S04]  /*04e0*/  LDS R0, [R8+0x4080] ;  /* 0x0040800008007984 */ /* 0x000fe80000000800 */
[----:B------:R-:W-:Y:S04]  /*04f0*/  STS [R8+0x4000], R19 ;  /* 0x0040001308007388 */ /* 0x000fe80000000800 */
[----:B------:R-:W-:Y:S04]  /*0500*/  LDS R21, [R15+0x4100] ;  /* 0x004100000f157984 */ /* 0x000fe80000000800 */
[----:B------:R-:W0:Y:S02]  /*0510*/  LDS R6, [R9+0x80] ;  /* 0x0000800009067984 */ /* 0x000e240000000800 */
[----:B0-----:R-:W-:-:S05]  /*0520*/  VIADDMNMX R21, R6, R21, R0, PT ;  /* 0x0000001506157246 */ /* 0x001fca0003800100 */
[----:B------:R-:W-:Y:S04]  /*0530*/  STS [R8+0x4080], R21 ;  /* 0x0040801508007388 */ /* 0x000fe80000000800 */
[----:B------:R-:W-:Y:S04]  /*0540*/  LDS R0, [R15+0x104] ;  /* 0x000104000f007984 */ /* 0x000fe80000000800 */
[----:B------:R-:W0:Y:S02]  /*0550*/  LDS R6, [R9+0x200] ;  /* 0x0002000009067984 */ /* 0x000e240000000800 */
[----:B0-----:R-:W-:-:S05]  /*0560*/  VIADDMNMX R7, R6, R0, R7, PT ;  /* 0x0000000006077246 */ /* 0x001fca0003800107 */
[----:B------:R-:W-:Y:S04]  /*0570*/  STS [R8], R7 ;  /* 0x0000000708007388 */ /* 0x000fe80000000800 */
[----:B------:R-:W-:Y:S04]  /*0580*/  LDS R0, [R15+0x104] ;  /* 0x000104000f007984 */ /* 0x000fe80000000800 */
[----:B------:R-:W0:Y:S02]  /*0590*/  LDS R6, [R9+0x280] ;  /* 0x0002800009067984 */ /* 0x000e240000000800 */
[----:B0-----:R-:W-:-:S05]  /*05a0*/  VIADDMNMX R17, R6, R0, R17, PT ;  /* 0x0000000006117246 */ /* 0x001fca0003800111 */
        /* <DEDUP_REMOVED lines=998> */
[----:B------:R-:W0:Y:S04]  /*4410*/  LDS R6, [R9+0x7e80] ;  /* 0x007e800009067984 */ /* 0x000e280000000800 */
[----:B------:R-:W-:Y:S04]  /*4420*/  STG.E desc[UR6][R10.64], R7 ;  /* 0x000000070a007986 */ /* 0x000fe8000c101906 */
[----:B------:R-:W-:Y:S04]  /*4430*/  STG.E desc[UR6][R12.64], R17 ;  /* 0x000000110c007986 */ /* 0x000fe8000c101906 */
[----:B------:R-:W-:Y:S01]  /*4440*/  STG.E desc[UR6][R2.64], R19 ;  /* 0x0000001302007986 */ /* 0x000fe2000c101906 */
[----:B0-----:R-:W-:-:S05]  /*4450*/  VIADDMNMX R21, R6, R0, R21, PT ;  /* 0x0000000006157246 */ /* 0x001fca0003800115 */
[----:B------:R-:W-:Y:S04]  /*4460*/  STG.E desc[UR6][R4.64], R21 ;  /* 0x0000001504007986 */ /* 0x000fe8000c101906 */
[----:B------:R-:W-:Y:S01]  /*4470*/  STS [R8+0x4080], R21 ;  /* 0x0040801508007388 */ /* 0x000fe20000000800 */
[----:B------:R-:W-:Y:S05]  /*4480*/  EXIT ;  /* 0x000000000000794d */ /* 0x000fea0003800000 */
.L_x_3:
        /* <DEDUP_REMOVED lines=15> */
.L_x_6:


//--------------------- .text._Z6phase1Piii       --------------------------
	.section	.text._Z6phase1Piii,"ax",@progbits
	.align	128
        .global         _Z6phase1Piii
        .type           _Z6phase1Piii,@function
        .size           _Z6phase1Piii,(.L_x_7 - _Z6phase1Piii)
        .other          _Z6phase1Piii,@"STO_CUDA_ENTRY STV_DEFAULT"
_Z6phase1Piii:
.text._Z6phase1Piii:
[----:B------:R-:W-:Y:S01]  /*0000*/  LDC R1, c[0x0][0x37c] ;  /* 0x0000df00ff017b82 */ /* 0x000fe20000000800 */
[----:B------:R-:W0:Y:S07]  /*0010*/  S2R R19, SR_TID.Y ;  /* 0x0000000000137919 */ /* 0x000e2e0000002200 */
[----:B------:R-:W0:Y:S01]  /*0020*/  LDC.64 R2, c[0x0][0x388] ;  /* 0x0000e200ff027b82 */ /* 0x000e220000000a00 */
[----:B------:R-:W1:Y:S01]  /*0030*/  LDCU.64 UR6, c[0x0][0x358] ;  /* 0x00006b00ff0677ac */ /* 0x000e620008000a00 */
[----:B------:R-:W2:Y:S06]  /*0040*/  S2R R17, SR_TID.X ;  /* 0x0000000000117919 */ /* 0x000eac0000002100 */
[----:B------:R-:W3:Y:S01]  /*0050*/  LDC.64 R4, c[0x0][0x380] ;  /* 0x0000e000ff047b82 */ /* 0x000ee20000000a00 */
[----:B0-----:R-:W-:-:S02]  /*0060*/  IMAD R0, R2, 0x40, R19 ;  /* 0x0000004002007824 */ /* 0x001fc400078e0213 */
[----:B--2---:R-:W-:-:S04]  /*0070*/  IMAD R2, R2, 0x40, R17 ;  /* 0x0000004002027824 */ /* 0x004fc800078e0211 */
[----:B------:R-:W-:-:S04]  /*0080*/  IMAD R2, R0, R3, R2 ;  /* 0x0000000300027224 */ /* 0x000fc800078e0202 */
[----:B------:R-:W-:Y:S02]  /*0090*/  IMAD R7, R3, 0x20, R2 ;  /* 0x0000002003077824 */ /* 0x000fe400078e0202 */
[----:B---3--:R-:W-:-:S04]  /*00a0*/  IMAD.WIDE R2, R2, 0x4, R4 ;  /* 0x0000000402027825 */ /* 0x008fc800078e0204 */
[----:B------:R-:W-:Y:S01]  /*00b0*/  IMAD.WIDE R4, R7, 0x4, R4 ;  /* 0x0000000407047825 */ /* 0x000fe200078e0204 */
[----:B-1----:R-:W2:Y:S04]  /*00c0*/  LDG.E R9, desc[UR6][R2.64] ;  /* 0x0000000602097981 */ /* 0x002ea8000c1e1900 */
[----:B------:R-:W3:Y:S04]  /*00d0*/  LDG.E R11, desc[UR6][R2.64+0x80] ;  /* 0x00008006020b7981 */ /* 0x000ee8000c1e1900 */
[----:B------:R-:W4:Y:S04]  /*00e0*/  LDG.E R13, desc[UR6][R4.64] ;  /* 0x00000006040d7981 */ /* 0x000f28000c1e1900 */
[----:B------:R-:W5:Y:S01]  /*00f0*/  LDG.E R15, desc[UR6][R4.64+0x80] ;  /* 0x00008006040f7981 */ /* 0x000f62000c1e1900 */
[----:B------:R-:W0:Y:S01]  /*0100*/  S2UR UR5, SR_CgaCtaId ;  /* 0x00000000000579c3 */ /* 0x000e220000008800 */
[----:B------:R-:W-:-:S02]  /*0110*/  UMOV UR4, 0x400 ;  /* 0x0000040000047882 */ /* 0x000fc40000000000 */
[----:B0-----:R-:W-:-:S06]  /*0120*/  ULEA UR4, UR5, UR4, 0x18 ;  /* 0x0000000405047291 */ /* 0x001fcc000f8ec0ff */
[----:B------:R-:W-:Y:S02]  /*0130*/  LEA R6, R19, UR4, 0x8 ;  /* 0x0000000413067c11 */ /* 0x000fe4000f8e40ff */
[----:B------:R-:W-:-:S03]  /*0140*/  LEA R7, R17, UR4, 0x2 ;  /* 0x0000000411077c11 */ /* 0x000fc6000f8e10ff */
[----:B------:R-:W-:-:S05]  /*0150*/  IMAD R0, R17, 0x4, R6 ;  /* 0x0000000411007824 */ /* 0x000fca00078e0206 */
[----:B--2---:R-:W-:Y:S04]  /*0160*/  STS [R0], R9 ;  /* 0x0000000900007388 */ /* 0x004fe80000000800 */
[----:B---3--:R-:W-:Y:S04]  /*0170*/  STS [R0+0x80], R11 ;  /* 0x0000800b00007388 */ /* 0x008fe80000000800 */
[----:B----4-:R-:W-:Y:S04]  /*0180*/  STS [R0+0x2000], R13 ;  /* 0x0020000d00007388 */ /* 0x010fe80000000800 */
[----:B-----5:R-:W-:Y:S01]  /*0190*/  STS [R0+0x2080], R15 ;  /* 0x0020800f00007388 */ /* 0x020fe20000000800 */
[----:B------:R-:W-:Y:S06]  /*01a0*/  BAR.SYNC.DEFER_BLOCKING 0x0 ;  /* 0x0000000000007b1d */ /* 0x000fec0000010000 */
[----:B------:R-:W-:Y:S04]  /*01b0*/  LDS R8, [R6] ;  /* 0x0000000006087984 */ /* 0x000fe80000000800 */
[----:B------:R-:W-:Y:S04]  /*01c0*/  LDS R17, [R7] ;  /* 0x0000000007117984 */ /* 0x000fe80000000800 */
[----:B------:R-:W0:Y:S02]  /*01d0*/  LDS R10, [R0] ;  /* 0x00000000000a7984 */ /* 0x000e240000000800 */
[----:B0-----:R-:W-:-:S02]  /*01e0*/  VIADDMNMX R17, R17, R8, R10, PT ;  /* 0x0000000811117246 */ /* 0x001fc4000380010a */
[----:B------:R-:W-:Y:S04]  /*01f0*/  LDS R10, [R0+0x80] ;  /* 0x00008000000a7984 */ /* 0x000fe80000000800 */
[----:B------:R-:W-:Y:S04]  /*0200*/  STS [R0], R17 ;  /* 0x0000001100007388 */ /* 0x000fe80000000800 */
[----:B------:R-:W-:Y:S04]  /*0210*/  LDS R8, [R6] ;  /* 0x0000000006087984 */ /* 0x000fe80000000800 */
        /* <DEDUP_REMOVED lines=12> */
[----:B------:R-:W-:Y:S01]  /*02e0*/  STS [R0+0x2080], R13 ;  /* 0x0020800d00007388 */ /* 0x000fe20000000800 */
[----:B------:R-:W-:Y:S06]  /*02f0*/  BAR.SYNC.DEFER_BLOCKING 0x0 ;  /* 0x0000000000007b1d */ /* 0x000fec0000010000 */
[----:B------:R-:W-:Y:S04]  /*0300*/  LDS R8, [R6+0x4] ;  /* 0x0000040006087984 */ /* 0x000fe80000000800 */
        /* <DEDUP_REMOVED lines=11> */
[----:B------:R-:W0:Y:S02]  /*03c0*/  LDS R13, [R7+0x100] ;  /* 0x00010000070d7984 */ /* 0x000e240000000800 */
        /* <DEDUP_REMOVED lines=1296> */
[----:B------:R-:W0:Y:S04]  /*54d0*/  LDS R9, [R7+0x3f80] ;  /* 0x003f800007097984 */ /* 0x000e280000000800 */
[----:B------:R-:W-:Y:S01]  /*54e0*/  STG.E desc[UR6][R2.64], R13 ;  /* 0x0000000d02007986 */ /* 0x000fe2000c101906 */
[----:B0-----:R-:W-:-:S03]  /*54f0*/  VIADDMNMX R9, R9, R8, R10, PT ;  /* 0x0000000809097246 */ /* 0x001fc6000380010a */
[----:B------:R-:W-:Y:S04]  /*5500*/  LDS R10, [R0+0x2000] ;  /* 0x00200000000a7984 */ /* 0x000fe80000000800 */
[----:B------:R-:W-:Y:S04]  /*5510*/  STS [R0+0x80], R9 ;  /* 0x0000800900007388 */ /* 0x000fe80000000800 */
        /* <DEDUP_REMOVED lines=9> */
[----:B0-----:R-:W-:-:S05]  /*55b0*/  VIADDMNMX R15, R15, R8, R10, PT ;  /* 0x000000080f0f7246 */ /* 0x001fca000380010a */
[----:B------:R-:W-:Y:S04]  /*55c0*/  STG.E desc[UR6][R4.64+0x80], R15 ;  /* 0x0000800f04007986 */ /* 0x000fe8000c101906 */
[----:B------:R-:W-:Y:S01]  /*55d0*/  STS [R0+0x2080], R15 ;  /* 0x0020800f00007388 */ /* 0x000fe20000000800 */
[----:B------:R-:W-:Y:S05]  /*55e0*/  EXIT ;  /* 0x000000000000794d */ /* 0x000fea0003800000 */
.L_x_4:
        /* <DEDUP_REMOVED lines=9> */
.L_x_7:


//--------------------- .nv.shared._Z6phase3Piii  --------------------------
	.section	.nv.shared._Z6phase3Piii,"aw",@nobits
	.sectionflags	@""
	.align	4
.nv.shared._Z6phase3Piii:
	.zero		33792


//--------------------- .nv.shared.reserved.0     --------------------------
	.section	.nv.shared.reserved.0,"aw",@nobits
	.weak		__nv_reservedSMEM_offset_0_alias
	.size		__nv_reservedSMEM_offset_0_alias, 0, 64
	.other		__nv_reservedSMEM_offset_0_alias,@"STO_CUDA_RESERVED_SHARED STV_DEFAULT"
__nv_reservedSMEM_offset_0_alias:
	.zero		0
	.zero		64


//--------------------- .nv.shared._Z8phase2_1Piii --------------------------
	.section	.nv.shared._Z8phase2_1Piii,"aw",@nobits
	.sectionflags	@""
	.align	4
.nv.shared._Z8phase2_1Piii:
	.zero		33792


//--------------------- .nv.shared._Z6phase1Piii  --------------------------
	.section	.nv.shared._Z6phase1Piii,"aw",@nobits
	.sectionflags	@""
	.align	4
.nv.shared._Z6phase1Piii:
	.zero		17408


//--------------------- .nv.constant0._Z6phase3Piii --------------------------
	.section	.nv.constant0._Z6phase3Piii,"a",@progbits
	.sectionflags	@""
	.align	4
.nv.constant0._Z6phase3Piii:
	.zero		912


//--------------------- .nv.constant0._Z8phase2_1Piii --------------------------
	.section	.nv.constant0._Z8phase2_1Piii,"a",@progbits
	.sectionflags	@""
	.align	4
.nv.constant0._Z8phase2_1Piii:
	.zero		912


//--------------------- .nv.constant0._Z6phase1Piii --------------------------
	.section	.nv.constant0._Z6phase1Piii,"a",@progbits
	.sectionflags	@""
	.align	4
.nv.constant0._Z6phase1Piii:
	.zero		912


//--------------------- SYMBOLS --------------------------

	.type		.nv.reservedSmem.offset0,@object
	.size		.nv.reservedSmem.offset0,0x4
	.type		.nv.reservedSmem.cap,@object
	.size		.nv.reservedSmem.cap,0x4
